def matmul_kernel(
    a_ptr,
    b_ptr,
    c_ptr,
    M,
    N,
    K,
    stride_am,
    stride_ak,
    stride_bk,
    stride_bn,
    stride_cm,
    stride_cn,
    BLOCK_M: tl.constexpr,
    BLOCK_N: tl.constexpr,
    BLOCK_K: tl.constexpr,
    GROUP_M: tl.constexpr,
):
    pid = tl.program_id(axis=0)
    num_pid_m = tl.cdiv(M, BLOCK_M)
    num_pid_n = tl.cdiv(N, BLOCK_N)
    num_pid_in_group = GROUP_M * num_pid_n
    group_id = pid // num_pid_in_group
    first_pid_m = group_id * GROUP_M
    group_size_m = min(num_pid_m - first_pid_m, GROUP_M)
    pid_m = first_pid_m + ((pid % num_pid_in_group) % group_size_m)
    pid_n = (pid % num_pid_in_group) // group_size_m

    offs_am = (pid_m * BLOCK_M + tl.arange(0, BLOCK_M)) % M
    offs_bn = (pid_n * BLOCK_N + tl.arange(0, BLOCK_N)) % N
    offs_k = tl.arange(0, BLOCK_K)
    a_ptrs = a_ptr + offs_am[:, None] * stride_am + offs_k[None, :] * stride_ak
    b_ptrs = b_ptr + offs_k[:, None] * stride_bk + offs_bn[None, :] * stride_bn

    acc = tl.zeros((BLOCK_M, BLOCK_N), dtype=tl.float32)
    for kk in range(0, tl.cdiv(K, BLOCK_K)):
        a = tl.load(a_ptrs, mask=offs_k[None, :] < K - kk * BLOCK_K, other=0.0)
        b = tl.load(b_ptrs, mask=offs_k[:, None] < K - kk * BLOCK_K, other=0.0)
        acc = tl.dot(a, b, acc)
        a_ptrs += BLOCK_K * stride_ak
        b_ptrs += BLOCK_K * stride_bk

    c = acc.to(c_ptr.dtype.element_ty)
    offs_cm = pid_m * BLOCK_M + tl.arange(0, BLOCK_M)
    offs_cn = pid_n * BLOCK_N + tl.arange(0, BLOCK_N)
    c_ptrs = c_ptr + offs_cm[:, None] * stride_cm + offs_cn[None, :] * stride_cn
    mask = (offs_cm[:, None] < M) & (offs_cn[None, :] < N)
    tl.store(c_ptrs, c, mask=mask)

# config = {"BLOCK_K": 32, "BLOCK_M": 16, "BLOCK_N": 256, "GROUP_M": 8, "arch": "sm_100", "dtype": "bf16", "num_ctas": 1, "num_stages": 2, "num_warps": 4}
# arch = sm_100


// ===== COMPILED SASS (sm_100a) =====

	.target	sm_100a

	.elftype	@"ET_EXEC"


//--------------------- .note.nv.tkinfo           --------------------------
	.section	.note.nv.tkinfo,"",@"SHT_NOTE"
	.sectionflags	@"SHF_NOTE_NV_TKINFO"
	.tkinfo
        /*0018*/ 	.word	0x00000081
        /*0030*/ 	.string	""
        /*0030*/ 	.string	"ptxas-blackwell"
        /*0030*/ 	.string	"Cuda compilation tools, release 12.9, V12.9.86"
        /*0030*/ 	.string	"Build cuda_12.9.r12.9/compiler.36037853_0"
        /*0030*/ 	.string	"-v  -suppress-debug-info  -lineinfo  -arch sm_100a "



//--------------------- .note.nv.cuver            --------------------------
	.section	.note.nv.cuver,"",@"SHT_NOTE"
	.sectionflags	@"SHF_NOTE_NV_CUVER"
        /*0018*/ 	.short	0x0001
        /*001a*/ 	.short	0x0064
        /*001c*/ 	.short	0x0001
        /*001e*/ 	.short	0x0000
        /*0020*/ 	.short	0x0001
        /*0022*/ 	.short	0x0000


//--------------------- .nv.info                  --------------------------
	.section	.nv.info,"",@"SHT_CUDA_INFO"
	.align	4


	//----- nvinfo : EIATTR_REGCOUNT
	.align		4
        /*0000*/ 	.byte	0x04, 0x2f
        /*0002*/ 	.short	(.L_1 - .L_0)
	.align		4
.L_0:
        /*0004*/ 	.word	index@(matmul_kernel)
        /*0008*/ 	.word	0x000000ff


	//----- nvinfo : EIATTR_FRAME_SIZE
	.align		4
.L_1:
        /*000c*/ 	.byte	0x04, 0x11
        /*000e*/ 	.short	(.L_3 - .L_2)
	.align		4
.L_2:
        /*0010*/ 	.word	index@(matmul_kernel)
        /*0014*/ 	.word	0x00000000


	//----- nvinfo : EIATTR_MIN_STACK_SIZE
	.align		4
.L_3:
        /*0018*/ 	.byte	0x04, 0x12
        /*001a*/ 	.short	(.L_5 - .L_4)
	.align		4
.L_4:
        /*001c*/ 	.word	index@(matmul_kernel)
        /*0020*/ 	.word	0x00000000
.L_5:


//--------------------- .nv.info.matmul_kernel    --------------------------
	.section	.nv.info.matmul_kernel,"",@"SHT_CUDA_INFO"
	.sectionflags	@""
	.align	4


	//----- nvinfo : EIATTR_CUDA_API_VERSION
	.align		4
        /*0000*/ 	.byte	0x04, 0x37
        /*0002*/ 	.short	(.L_7 - .L_6)
.L_6:
        /*0004*/ 	.word	0x00000081


	//----- nvinfo : EIATTR_KPARAM_INFO
	.align		4
.L_7:
        /*0008*/ 	.byte	0x04, 0x17
        /*000a*/ 	.short	(.L_9 - .L_8)
.L_8:
        /*000c*/ 	.word	0x00000000
        /*0010*/ 	.short	0x000d
        /*0012*/ 	.short	0x0048
        /*0014*/ 	.byte	0x00, 0xf4, 0x21, 0x00


	//----- nvinfo : EIATTR_KPARAM_INFO
	.align		4
.L_9:
        /*0018*/ 	.byte	0x04, 0x17
        /*001a*/ 	.short	(.L_11 - .L_10)
.L_10:
        /*001c*/ 	.word	0x00000000
        /*0020*/ 	.short	0x000c
        /*0022*/ 	.short	0x0040
        /*0024*/ 	.byte	0x00, 0xf4, 0x21, 0x00


	//----- nvinfo : EIATTR_KPARAM_INFO
	.align		4
.L_11:
        /*0028*/ 	.byte	0x04, 0x17
        /*002a*/ 	.short	(.L_13 - .L_12)
.L_12:
        /*002c*/ 	.word	0x00000000
        /*0030*/ 	.short	0x000b
        /*0032*/ 	.short	0x0038
        /*0034*/ 	.byte	0x00, 0xf0, 0x11, 0x00


	//----- nvinfo : EIATTR_KPARAM_INFO
	.align		4
.L_13:
        /*0038*/ 	.byte	0x04, 0x17
        /*003a*/ 	.short	(.L_15 - .L_14)
.L_14:
        /*003c*/ 	.word	0x00000000
        /*0040*/ 	.short	0x000a
        /*0042*/ 	.short	0x0034
        /*0044*/ 	.byte	0x00, 0xf0, 0x11, 0x00


	//----- nvinfo : EIATTR_KPARAM_INFO
	.align		4
.L_15:
        /*0048*/ 	.byte	0x04, 0x17
        /*004a*/ 	.short	(.L_17 - .L_16)
.L_16:
        /*004c*/ 	.word	0x00000000
        /*0050*/ 	.short	0x0009
        /*0052*/ 	.short	0x0030
        /*0054*/ 	.byte	0x00, 0xf0, 0x11, 0x00


	//----- nvinfo : EIATTR_KPARAM_INFO
	.align		4
.L_17:
        /*0058*/ 	.byte	0x04, 0x17
        /*005a*/ 	.short	(.L_19 - .L_18)
.L_18:
        /*005c*/ 	.word	0x00000000
        /*0060*/ 	.short	0x0008
        /*0062*/ 	.short	0x002c
        /*0064*/ 	.byte	0x00, 0xf0, 0x11, 0x00


	//----- nvinfo : EIATTR_KPARAM_INFO
	.align		4
.L_19:
        /*0068*/ 	.byte	0x04, 0x17
        /*006a*/ 	.short	(.L_21 - .L_20)
.L_20:
        /*006c*/ 	.word	0x00000000
        /*0070*/ 	.short	0x0007
        /*0072*/ 	.short	0x0028
        /*0074*/ 	.byte	0x00, 0xf0, 0x11, 0x00


	//----- nvinfo : EIATTR_KPARAM_INFO
	.align		4
.L_21:
        /*0078*/ 	.byte	0x04, 0x17
        /*007a*/ 	.short	(.L_23 - .L_22)
.L_22:
        /*007c*/ 	.word	0x00000000
        /*0080*/ 	.short	0x0006
        /*0082*/ 	.short	0x0024
        /*0084*/ 	.byte	0x00, 0xf0, 0x11, 0x00


	//----- nvinfo : EIATTR_KPARAM_INFO
	.align		4
.L_23:
        /*0088*/ 	.byte	0x04, 0x17
        /*008a*/ 	.short	(.L_25 - .L_24)
.L_24:
        /*008c*/ 	.word	0x00000000
        /*0090*/ 	.short	0x0005
        /*0092*/ 	.short	0x0020
        /*0094*/ 	.byte	0x00, 0xf0, 0x11, 0x00


	//----- nvinfo : EIATTR_KPARAM_INFO
	.align		4
.L_25:
        /*0098*/ 	.byte	0x04, 0x17
        /*009a*/ 	.short	(.L_27 - .L_26)
.L_26:
        /*009c*/ 	.word	0x00000000
        /*00a0*/ 	.short	0x0004
        /*00a2*/ 	.short	0x001c
        /*00a4*/ 	.byte	0x00, 0xf0, 0x11, 0x00


	//----- nvinfo : EIATTR_KPARAM_INFO
	.align		4
.L_27:
        /*00a8*/ 	.byte	0x04, 0x17
        /*00aa*/ 	.short	(.L_29 - .L_28)
.L_28:
        /*00ac*/ 	.word	0x00000000
        /*00b0*/ 	.short	0x0003
        /*00b2*/ 	.short	0x0018
        /*00b4*/ 	.byte	0x00, 0xf0, 0x11, 0x00


	//----- nvinfo : EIATTR_KPARAM_INFO
	.align		4
.L_29:
        /*00b8*/ 	.byte	0x04, 0x17
        /*00ba*/ 	.short	(.L_31 - .L_30)
.L_30:
        /*00bc*/ 	.word	0x00000000
        /*00c0*/ 	.short	0x0002
        /*00c2*/ 	.short	0x0010
        /*00c4*/ 	.byte	0x00, 0xf4, 0x21, 0x00


	//----- nvinfo : EIATTR_KPARAM_INFO
	.align		4
.L_31:
        /*00c8*/ 	.byte	0x04, 0x17
        /*00ca*/ 	.short	(.L_33 - .L_32)
.L_32:
        /*00cc*/ 	.word	0x00000000
        /*00d0*/ 	.short	0x0001
        /*00d2*/ 	.short	0x0008
        /*00d4*/ 	.byte	0x00, 0xf4, 0x21, 0x00


	//----- nvinfo : EIATTR_KPARAM_INFO
	.align		4
.L_33:
        /*00d8*/ 	.byte	0x04, 0x17
        /*00da*/ 	.short	(.L_35 - .L_34)
.L_34:
        /*00dc*/ 	.word	0x00000000
        /*00e0*/ 	.short	0x0000
        /*00e2*/ 	.short	0x0000
        /*00e4*/ 	.byte	0x00, 0xf4, 0x21, 0x00


	//----- nvinfo : EIATTR_SPARSE_MMA_MASK
	.align		4
.L_35:
        /*00e8*/ 	.byte	0x03, 0x50
        /*00ea*/ 	.short	0x0000


	//----- nvinfo : EIATTR_MAXREG_COUNT
	.align		4
        /*00ec*/ 	.byte	0x03, 0x1b
        /*00ee*/ 	.short	0x00ff


	//----- nvinfo : EIATTR_NUM_BARRIERS
	.align		4
        /*00f0*/ 	.byte	0x02, 0x4c
        /*00f2*/ 	.byte	0x01
	.zero		1


	//----- nvinfo : EIATTR_VRC_CTA_INIT_COUNT
	.align		4
        /*00f4*/ 	.byte	0x02, 0x4a
	.zero		1
	.zero		1


	//----- nvinfo : EIATTR_EXIT_INSTR_OFFSETS
	.align		4
        /*00f8*/ 	.byte	0x04, 0x1c
        /*00fa*/ 	.short	(.L_37 - .L_36)


	//   ....[0]....
.L_36:
        /*00fc*/ 	.word	0x000085a0


	//   ....[1]....
        /*0100*/ 	.word	0x000085d0


	//----- nvinfo : EIATTR_REQNTID
	.align		4
.L_37:
        /*0104*/ 	.byte	0x04, 0x10
        /*0106*/ 	.short	(.L_39 - .L_38)
.L_38:
        /*0108*/ 	.word	0x00000080
        /*010c*/ 	.word	0x00000001
        /*0110*/ 	.word	0x00000001


	//----- nvinfo : EIATTR_CBANK_PARAM_SIZE
	.align		4
.L_39:
        /*0114*/ 	.byte	0x03, 0x19
        /*0116*/ 	.short	0x0050


	//----- nvinfo : EIATTR_PARAM_CBANK
	.align		4
        /*0118*/ 	.byte	0x04, 0x0a
        /*011a*/ 	.short	(.L_41 - .L_40)
	.align		4
.L_40:
        /*011c*/ 	.word	index@(.nv.constant0.matmul_kernel)
        /*0120*/ 	.short	0x0380
        /*0122*/ 	.short	0x0050


	//----- nvinfo : EIATTR_SW_WAR
	.align		4
.L_41:
        /*0124*/ 	.byte	0x04, 0x36
        /*0126*/ 	.short	(.L_43 - .L_42)
.L_42:
        /*0128*/ 	.word	0x00000008
.L_43:


//--------------------- .nv.compat                --------------------------
	.section	.nv.compat,"",@"SHT_CUDA_COMPAT_INFO"
	.align	4
        /*0000*/ 	.byte	0x02, 0x02, 0x01, 0x00, 0x02, 0x05, 0x05, 0x00, 0x02, 0x03, 0x00, 0x00, 0x02, 0x06, 0x01, 0x00


//--------------------- .nv.callgraph             --------------------------
	.section	.nv.callgraph,"",@"SHT_CUDA_CALLGRAPH"
	.align	4
	.sectionentsize	8
	.align		4
        /*0000*/ 	.word	0x00000000
	.align		4
        /*0004*/ 	.word	0xffffffff
	.align		4
        /*0008*/ 	.word	0x00000000
	.align		4
        /*000c*/ 	.word	0xfffffffe
	.align		4
        /*0010*/ 	.word	0x00000000
	.align		4
        /*0014*/ 	.word	0xfffffffd
	.align		4
        /*0018*/ 	.word	0x00000000
	.align		4
        /*001c*/ 	.word	0xfffffffc


//--------------------- .text.matmul_kernel       --------------------------
	.section	.text.matmul_kernel,"ax",@progbits
	.align	128
        .global         matmul_kernel
        .type           matmul_kernel,@function
        .size           matmul_kernel,(.L_x_4 - matmul_kernel)
        .other          matmul_kernel,@"STO_CUDA_ENTRY STV_DEFAULT"
matmul_kernel:
.text.matmul_kernel:
[----:B------:R-:W0:Y:S08]  /*0000*/  LDC R1, c[0x0][0x37c] ;  /* 0x0000df00ff017b82 */ /* 0x000e300000000800 */
[----:B------:R-:W1:Y:S01]  /*0010*/  LDC.64 R38, c[0x0][0x398] ;  /* 0x0000e600ff267b82 */ /* 0x000e620000000a00 */
[----:B------:R-:W2:Y:S01]  /*0020*/  S2R R5, SR_CTAID.X ;  /* 0x0000000000057919 */ /* 0x000ea20000002500 */
[----:B------:R-:W3:Y:S01]  /*0030*/  LDCU UR4, c[0x0][0x3a0] ;  /* 0x00007400ff0477ac */ /* 0x000ee20008000800 */
[----:B------:R-:W4:Y:S01]  /*0040*/  S2R R46, SR_TID.X ;  /* 0x00000000002e7919 */ /* 0x000f220000002100 */
[----:B------:R-:W0:Y:S01]  /*0050*/  LDCU.64 UR10, c[0x0][0x358] ;  /* 0x00006b00ff0a77ac */ /* 0x000e220008000a00 */
[----:B------:R-:W0:Y:S01]  /*0060*/  LDCU UR8, c[0x0][0x3a0] ;  /* 0x00007400ff0877ac */ /* 0x000e220008000800 */
[----:B---3--:R-:W-:Y:S01]  /*0070*/  UIADD3 UR4, UPT, UPT, UR4, 0x1f, URZ ;  /* 0x0000001f04047890 */ /* 0x008fe2000fffe0ff */
[----:B-1----:R-:W-:-:S03]  /*0080*/  VIADD R0, R39, 0xff ;  /* 0x000000ff27007836 */ /* 0x002fc60000000000 */
[----:B------:R-:W-:Y:S02]  /*0090*/  UISETP.GT.AND UP0, UPT, UR4, 0x1f, UPT ;  /* 0x0000001f0400788c */ /* 0x000fe4000bf04270 */
[----:B------:R-:W-:-:S04]  /*00a0*/  SHF.R.S32.HI R3, RZ, 0x1f, R0 ;  /* 0x0000001fff037819 */ /* 0x000fc80000011400 */
[----:B------:R-:W-:Y:S02]  /*00b0*/  LEA.HI R3, R3, R0, RZ, 0x8 ;  /* 0x0000000003037211 */ /* 0x000fe400078f40ff */
[----:B--2---:R-:W-:Y:S02]  /*00c0*/  IABS R8, R5 ;  /* 0x0000000500087213 */ /* 0x004fe40000000000 */
[----:B------:R-:W-:Y:S02]  /*00d0*/  SHF.R.S32.HI R3, RZ, 0x8, R3 ;  /* 0x00000008ff037819 */ /* 0x000fe40000011403 */
[----:B----4-:R-:W-:Y:S02]  /*00e0*/  SHF.R.U32.HI R50, RZ, 0x4, R46 ;  /* 0x00000004ff327819 */ /* 0x010fe4000001162e */
[----:B------:R-:W-:Y:S01]  /*00f0*/  LOP3.LUT R191, R46, 0xf, RZ, 0xc0, !PT ;  /* 0x0000000f2ebf7812 */ /* 0x000fe200078ec0ff */
[----:B------:R-:W-:Y:S01]  /*0100*/  IMAD.SHL.U32 R4, R3, 0x8, RZ ;  /* 0x0000000803047824 */ /* 0x000fe200078e00ff */
[----:B------:R-:W-:-:S02]  /*0110*/  SGXT.U32 R50, R50, 0x3 ;  /* 0x000000033232781a */ /* 0x000fc40000000000 */
[C---:B------:R-:W-:Y:S02]  /*0120*/  LOP3.LUT R202, R46.reuse, 0x60, RZ, 0xc0, !PT ;  /* 0x000000602eca7812 */ /* 0x040fe400078ec0ff */
[-C--:B------:R-:W-:Y:S02]  /*0130*/  IABS R7, R4.reuse ;  /* 0x0000000400077213 */ /* 0x080fe40000000000 */
[----:B------:R-:W-:Y:S02]  /*0140*/  IABS R10, R4 ;  /* 0x00000004000a7213 */ /* 0x000fe40000000000 */
[----:B------:R-:W1:Y:S01]  /*0150*/  I2F.RP R0, R7 ;  /* 0x0000000700007306 */ /* 0x000e620000209400 */
[----:B------:R-:W-:Y:S02]  /*0160*/  LOP3.LUT R44, R46, 0x1f, RZ, 0xc0, !PT ;  /* 0x0000001f2e2c7812 */ /* 0x000fe400078ec0ff */
[C---:B------:R-:W-:Y:S02]  /*0170*/  LOP3.LUT R49, R50.reuse, 0x8, RZ, 0xfc, !PT ;  /* 0x0000000832317812 */ /* 0x040fe400078efcff */
[----:B------:R-:W-:-:S02]  /*0180*/  LOP3.LUT R48, R50, 0x10, RZ, 0xfc, !PT ;  /* 0x0000001032307812 */ /* 0x000fc400078efcff */
[----:B------:R-:W-:Y:S01]  /*0190*/  LOP3.LUT R47, R50, 0x18, RZ, 0xfc, !PT ;  /* 0x00000018322f7812 */ /* 0x000fe200078efcff */
[----:B-1----:R-:W1:Y:S02]  /*01a0*/  MUFU.RCP R0, R0 ;  /* 0x0000000000007308 */ /* 0x002e640000001000 */
[----:B-1----:R-:W-:Y:S02]  /*01b0*/  VIADD R2, R0, 0xffffffe ;  /* 0x0ffffffe00027836 */ /* 0x002fe40000000000 */
[----:B------:R-:W-:-:S04]  /*01c0*/  IMAD.MOV R0, RZ, RZ, -R10 ;  /* 0x000000ffff007224 */ /* 0x000fc800078e0a0a */
[----:B------:R1:W2:Y:S02]  /*01d0*/  F2I.FTZ.U32.TRUNC.NTZ R3, R2 ;  /* 0x0000000200037305 */ /* 0x0002a4000021f000 */
[----:B-1----:R-:W-:Y:S02]  /*01e0*/  IMAD.MOV.U32 R2, RZ, RZ, RZ ;  /* 0x000000ffff027224 */ /* 0x002fe400078e00ff */
[----:B--2---:R-:W-:-:S04]  /*01f0*/  IMAD.MOV R6, RZ, RZ, -R3 ;  /* 0x000000ffff067224 */ /* 0x004fc800078e0a03 */
[----:B------:R-:W-:Y:S02]  /*0200*/  IMAD R9, R6, R7, RZ ;  /* 0x0000000706097224 */ /* 0x000fe400078e02ff */
[----:B------:R-:W-:Y:S02]  /*0210*/  IMAD.MOV.U32 R6, RZ, RZ, R8 ;  /* 0x000000ffff067224 */ /* 0x000fe400078e0008 */
[----:B------:R-:W-:-:S06]  /*0220*/  IMAD.HI.U32 R3, R3, R9, R2 ;  /* 0x0000000903037227 */ /* 0x000fcc00078e0002 */
[----:B------:R-:W-:-:S04]  /*0230*/  IMAD.HI.U32 R3, R3, R6, RZ ;  /* 0x0000000603037227 */ /* 0x000fc800078e00ff */
[----:B------:R-:W-:-:S05]  /*0240*/  IMAD R0, R3, R0, R6 ;  /* 0x0000000003007224 */ /* 0x000fca00078e0206 */
[----:B------:R-:W-:-:S13]  /*0250*/  ISETP.GT.U32.AND P1, PT, R7, R0, PT ;  /* 0x000000000700720c */ /* 0x000fda0003f24070 */
[----:B------:R-:W-:Y:S02]  /*0260*/  @!P1 IMAD.IADD R0, R0, 0x1, -R7 ;  /* 0x0000000100009824 */ /* 0x000fe400078e0a07 */
[----:B------:R-:W-:Y:S01]  /*0270*/  @!P1 VIADD R3, R3, 0x1 ;  /* 0x0000000103039836 */ /* 0x000fe20000000000 */
[----:B------:R-:W-:Y:S02]  /*0280*/  ISETP.NE.AND P1, PT, R4, RZ, PT ;  /* 0x000000ff0400720c */ /* 0x000fe40003f25270 */
[----:B------:R-:W-:Y:S02]  /*0290*/  ISETP.GE.U32.AND P0, PT, R0, R7, PT ;  /* 0x000000070000720c */ /* 0x000fe40003f06070 */
[----:B------:R-:W-:-:S04]  /*02a0*/  LOP3.LUT R0, R5, R4, RZ, 0x3c, !PT ;  /* 0x0000000405007212 */ /* 0x000fc800078e3cff */
[----:B------:R-:W-:Y:S01]  /*02b0*/  ISETP.GE.AND P2, PT, R0, RZ, PT ;  /* 0x000000ff0000720c */ /* 0x000fe20003f46270 */
[----:B------:R-:W-:-:S06]  /*02c0*/  VIADD R0, R38, 0xf ;  /* 0x0000000f26007836 */ /* 0x000fcc0000000000 */
[----:B------:R-:W-:-:S05]  /*02d0*/  @P0 IADD3 R3, PT, PT, R3, 0x1, RZ ;  /* 0x0000000103030810 */ /* 0x000fca0007ffe0ff */
[----:B------:R-:W-:Y:S01]  /*02e0*/  IMAD.MOV.U32 R2, RZ, RZ, R3 ;  /* 0x000000ffff027224 */ /* 0x000fe200078e0003 */
[----:B------:R-:W-:-:S03]  /*02f0*/  SHF.R.S32.HI R3, RZ, 0x1f, R0 ;  /* 0x0000001fff037819 */ /* 0x000fc60000011400 */
[----:B------:R-:W-:Y:S01]  /*0300*/  @!P2 IMAD.MOV R2, RZ, RZ, -R2 ;  /* 0x000000ffff02a224 */ /* 0x000fe200078e0a02 */
[----:B------:R-:W-:Y:S02]  /*0310*/  @!P1 LOP3.LUT R2, RZ, R4, RZ, 0x33, !PT ;  /* 0x00000004ff029212 */ /* 0x000fe400078e33ff */
[----:B------:R-:W-:-:S03]  /*0320*/  LEA.HI R3, R3, R0, RZ, 0x4 ;  /* 0x0000000003037211 */ /* 0x000fc600078f20ff */
[----:B------:R-:W-:Y:S02]  /*0330*/  IMAD.SHL.U32 R6, R2, 0x8, RZ ;  /* 0x0000000802067824 */ /* 0x000fe400078e00ff */
[----:B------:R-:W-:-:S03]  /*0340*/  IMAD.MOV R2, RZ, RZ, -R2 ;  /* 0x000000ffff027224 */ /* 0x000fc600078e0a02 */
[----:B------:R-:W-:Y:S01]  /*0350*/  LEA.HI.SX32 R3, R3, -R6, 0x1c ;  /* 0x8000000603037211 */ /* 0x000fe200078fe2ff */
[----:B------:R-:W-:-:S03]  /*0360*/  IMAD R4, R4, R2, R5 ;  /* 0x0000000204047224 */ /* 0x000fc600078e0205 */
[----:B------:R-:W-:Y:S02]  /*0370*/  VIMNMX R11, PT, PT, R3, 0x8, PT ;  /* 0x00000008030b7848 */ /* 0x000fe40003fe0100 */
[----:B------:R-:W-:Y:S02]  /*0380*/  IABS R9, R4 ;  /* 0x0000000400097213 */ /* 0x000fe40000000000 */
[----:B------:R-:W-:-:S04]  /*0390*/  IABS R7, R11 ;  /* 0x0000000b00077213 */ /* 0x000fc80000000000 */
[----:B------:R-:W1:Y:S08]  /*03a0*/  I2F.RP R0, R7 ;  /* 0x0000000700007306 */ /* 0x000e700000209400 */
[----:B-1----:R-:W1:Y:S02]  /*03b0*/  MUFU.RCP R0, R0 ;  /* 0x0000000000007308 */ /* 0x002e640000001000 */
[----:B-1----:R-:W-:-:S06]  /*03c0*/  VIADD R3, R0, 0xffffffe ;  /* 0x0ffffffe00037836 */ /* 0x002fcc0000000000 */
[----:B------:R-:W1:Y:S02]  /*03d0*/  F2I.FTZ.U32.TRUNC.NTZ R3, R3 ;  /* 0x0000000300037305 */ /* 0x000e64000021f000 */
[----:B-1----:R-:W-:-:S04]  /*03e0*/  IMAD.MOV R8, RZ, RZ, -R3 ;  /* 0x000000ffff087224 */ /* 0x002fc800078e0a03 */
[----:B------:R-:W-:Y:S01]  /*03f0*/  IMAD.MOV.U32 R2, RZ, RZ, R8 ;  /* 0x000000ffff027224 */ /* 0x000fe200078e0008 */
[----:B------:R-:W-:-:S03]  /*0400*/  IABS R8, R11 ;  /* 0x0000000b00087213 */ /* 0x000fc60000000000 */
[----:B------:R-:W-:Y:S01]  /*0410*/  IMAD R5, R2, R7, RZ ;  /* 0x0000000702057224 */ /* 0x000fe200078e02ff */
[----:B------:R-:W-:Y:S01]  /*0420*/  IADD3 R0, PT, PT, RZ, -R8, RZ ;  /* 0x80000008ff007210 */ /* 0x000fe20007ffe0ff */
[----:B------:R-:W-:-:S04]  /*0430*/  IMAD.MOV.U32 R2, RZ, RZ, RZ ;  /* 0x000000ffff027224 */ /* 0x000fc800078e00ff */
        /* <DEDUP_REMOVED lines=9> */
[----:B------:R-:W-:-:S07]  /*04d0*/  ISETP.GE.AND P2, PT, R0, RZ, PT ;  /* 0x000000ff0000720c */ /* 0x000fce0003f46270 */
[----:B------:R-:W-:-:S06]  /*04e0*/  @P0 VIADD R2, R2, 0x1 ;  /* 0x0000000102020836 */ /* 0x000fcc0000000000 */
[----:B------:R-:W-:Y:S01]  /*04f0*/  @!P2 IMAD.MOV R2, RZ, RZ, -R2 ;  /* 0x000000ffff02a224 */ /* 0x000fe200078e0a02 */
[----:B------:R-:W-:-:S05]  /*0500*/  @!P1 LOP3.LUT R2, RZ, R11, RZ, 0x33, !PT ;  /* 0x0000000bff029212 */ /* 0x000fca00078e33ff */
[----:B------:R-:W-:Y:S02]  /*0510*/  IMAD.MOV R0, RZ, RZ, -R2 ;  /* 0x000000ffff007224 */ /* 0x000fe400078e0a02 */
[----:B------:R-:W-:Y:S02]  /*0520*/  IMAD.SHL.U32 R189, R2, 0x100, RZ ;  /* 0x0000010002bd7824 */ /* 0x000fe400078e00ff */
[----:B------:R-:W-:-:S04]  /*0530*/  IMAD R0, R11, R0, R4 ;  /* 0x000000000b007224 */ /* 0x000fc800078e0204 */
[----:B------:R-:W-:-:S04]  /*0540*/  IMAD.IADD R0, R6, 0x1, R0 ;  /* 0x0000000106007824 */ /* 0x000fc800078e0200 */
[----:B------:R-:W-:Y:S01]  /*0550*/  IMAD R191, R0, 0x10, R191 ;  /* 0x0000001000bf7824 */ /* 0x000fe200078e02bf */
[----:B0-----:R-:W-:Y:S06]  /*0560*/  BRA.U UP0, `(.L_x_0) ;  /* 0x0000000100307547 */ /* 0x001fec000b800000 */
[----:B------:R-:W-:Y:S01]  /*0570*/  IMAD.SHL.U32 R46, R46, 0x20, RZ ;  /* 0x000000202e2e7824 */ /* 0x000fe200078e00ff */
[----:B------:R-:W-:Y:S02]  /*0580*/  SHF.L.U32 R202, R202, 0x4, RZ ;  /* 0x00000004caca7819 */ /* 0x000fe400000006ff */
[----:B------:R-:W-:Y:S02]  /*0590*/  CS2R R104, SRZ ;  /* 0x0000000000687805 */ /* 0x000fe4000001ff00 */
[----:B------:R-:W-:Y:S02]  /*05a0*/  CS2R R106, SRZ ;  /* 0x00000000006a7805 */ /* 0x000fe4000001ff00 */
[----:B------:R-:W-:Y:S02]  /*05b0*/  CS2R R12, SRZ ;  /* 0x00000000000c7805 */ /* 0x000fe4000001ff00 */
[----:B------:R-:W-:Y:S02]  /*05c0*/  CS2R R14, SRZ ;  /* 0x00000000000e7805 */ /* 0x000fe4000001ff00 */
[----:B------:R-:W-:-:S02]  /*05d0*/  CS2R R8, SRZ ;  /* 0x0000000000087805 */ /* 0x000fc4000001ff00 */
[----:B------:R-:W-:Y:S02]  /*05e0*/  CS2R R10, SRZ ;  /* 0x00000000000a7805 */ /* 0x000fe4000001ff00 */
[----:B------:R-:W-:Y:S02]  /*05f0*/  CS2R R4, SRZ ;  /* 0x0000000000047805 */ /* 0x000fe4000001ff00 */
[----:B------:R-:W-:Y:S02]  /*0600*/  CS2R R6, SRZ ;  /* 0x0000000000067805 */ /* 0x000fe4000001ff00 */
[----:B------:R-:W-:Y:S01]  /*0610*/  LOP3.LUT R204, R46, 0x60, RZ, 0xc0, !PT ;  /* 0x000000602ecc7812 */ /* 0x000fe200078ec0ff */
[----:B------:R-:W-:Y:S06]  /*0620*/  BRA `(.L_x_1) ;  /* 0x00000070001c7947 */ /* 0x000fec0003800000 */
.L_x_0:
[----:B------:R-:W-:Y:S01]  /*0630*/  IABS R10, R38 ;  /* 0x00000026000a7213 */ /* 0x000fe20000000000 */
[----:B------:R-:W0:Y:S01]  /*0640*/  LDC R210, c[0x0][0x3a8] ;  /* 0x0000ea00ffd27b82 */ /* 0x000e220000000800 */
[----:B------:R-:W-:Y:S01]  /*0650*/  IABS R0, R39 ;  /* 0x0000002700007213 */ /* 0x000fe20000000000 */
[----:B------:R-:W1:Y:S01]  /*0660*/  LDCU UR6, c[0x0][0x3a4] ;  /* 0x00007480ff0677ac */ /* 0x000e620008000800 */
[----:B------:R-:W2:Y:S01]  /*0670*/  I2F.RP R7, R10 ;  /* 0x0000000a00077306 */ /* 0x000ea20000209400 */
[----:B------:R-:W-:Y:S01]  /*0680*/  IABS R45, R191 ;  /* 0x000000bf002d7213 */ /* 0x000fe20000000000 */
[----:B------:R-:W-:Y:S01]  /*0690*/  IMAD.SHL.U32 R46, R46, 0x20, RZ ;  /* 0x000000202e2e7824 */ /* 0x000fe200078e00ff */
[----:B------:R-:W-:Y:S01]  /*06a0*/  USHF.R.S32.HI UR5, URZ, 0x1f, UR4 ;  /* 0x0000001fff057899 */ /* 0x000fe20008011404 */
[----:B------:R-:W-:Y:S02]  /*06b0*/  CS2R R108, SRZ ;  /* 0x00000000006c7805 */ /* 0x000fe4000001ff00 */
[----:B------:R-:W-:-:S02]  /*06c0*/  CS2R R110, SRZ ;  /* 0x00000000006e7805 */ /* 0x000fc4000001ff00 */
[----:B------:R-:W-:Y:S01]  /*06d0*/  CS2R R104, SRZ ;  /* 0x0000000000687805 */ /* 0x000fe2000001ff00 */
[----:B------:R-:W-:Y:S01]  /*06e0*/  ULEA.HI UR5, UR5, UR4, URZ, 0x5 ;  /* 0x0000000405057291 */ /* 0x000fe2000f8f28ff */
[----:B------:R-:W3:Y:S01]  /*06f0*/  I2F.RP R6, R0 ;  /* 0x0000000000067306 */ /* 0x000ee20000209400 */
[----:B------:R-:W-:Y:S02]  /*0700*/  CS2R R106, SRZ ;  /* 0x00000000006a7805 */ /* 0x000fe4000001ff00 */
[----:B------:R-:W-:Y:S01]  /*0710*/  LOP3.LUT R204, R46, 0x60, RZ, 0xc0, !PT ;  /* 0x000000602ecc7812 */ /* 0x000fe200078ec0ff */
[----:B------:R-:W-:-:S04]  /*0720*/  USHF.R.S32.HI UR5, URZ, 0x5, UR5 ;  /* 0x00000005ff057899 */ /* 0x000fc80008011405 */
[----:B--2---:R-:W2:Y:S01]  /*0730*/  MUFU.RCP R7, R7 ;  /* 0x0000000700077308 */ /* 0x004ea20000001000 */
[-C--:B0-----:R-:W-:Y:S02]  /*0740*/  IMAD R47, R47, R210.reuse, RZ ;  /* 0x000000d22f2f7224 */ /* 0x081fe400078e02ff */
[----:B------:R-:W-:-:S05]  /*0750*/  IMAD R48, R48, R210, RZ ;  /* 0x000000d230307224 */ /* 0x000fca00078e02ff */
[----:B---3--:R-:W0:Y:S01]  /*0760*/  MUFU.RCP R6, R6 ;  /* 0x0000000600067308 */ /* 0x008e220000001000 */
[-C--:B------:R-:W-:Y:S02]  /*0770*/  IMAD R49, R49, R210.reuse, RZ ;  /* 0x000000d231317224 */ /* 0x080fe400078e02ff */
[----:B------:R-:W-:Y:S02]  /*0780*/  IMAD R50, R50, R210, RZ ;  /* 0x000000d232327224 */ /* 0x000fe400078e02ff */
[----:B------:R-:W-:Y:S02]  /*0790*/  IMAD.SHL.U32 R210, R210, 0x20, RZ ;  /* 0x00000020d2d27824 */ /* 0x000fe400078e00ff */
[----:B--2---:R-:W-:-:S04]  /*07a0*/  VIADD R2, R7, 0xffffffe ;  /* 0x0ffffffe07027836 */ /* 0x004fc80000000000 */
[----:B------:R2:W3:Y:S01]  /*07b0*/  F2I.FTZ.U32.TRUNC.NTZ R3, R2 ;  /* 0x0000000200037305 */ /* 0x0004e2000021f000 */
[----:B0-----:R-:W-:-:S07]  /*07c0*/  VIADD R4, R6, 0xffffffe ;  /* 0x0ffffffe06047836 */ /* 0x001fce0000000000 */
[----:B------:R-:W0:Y:S01]  /*07d0*/  F2I.FTZ.U32.TRUNC.NTZ R5, R4 ;  /* 0x0000000400057305 */ /* 0x000e22000021f000 */
[----:B--2---:R-:W-:Y:S02]  /*07e0*/  IMAD.MOV.U32 R2, RZ, RZ, RZ ;  /* 0x000000ffff027224 */ /* 0x004fe400078e00ff */
[----:B---3--:R-:W-:-:S04]  /*07f0*/  IMAD.MOV R9, RZ, RZ, -R3 ;  /* 0x000000ffff097224 */ /* 0x008fc800078e0a03 */
[----:B------:R-:W-:-:S04]  /*0800*/  IMAD R9, R9, R10, RZ ;  /* 0x0000000a09097224 */ /* 0x000fc800078e02ff */
[----:B------:R-:W-:Y:S01]  /*0810*/  IMAD.HI.U32 R3, R3, R9, R2 ;  /* 0x0000000903037227 */ /* 0x000fe200078e0002 */
[C---:B------:R-:W-:Y:S02]  /*0820*/  LEA.HI R2, R202.reuse, R189, RZ, 0x1b ;  /* 0x000000bdca027211 */ /* 0x040fe400078fd8ff */
[----:B------:R-:W-:Y:S01]  /*0830*/  SHF.L.U32 R202, R202, 0x4, RZ ;  /* 0x00000004caca7819 */ /* 0x000fe200000006ff */
[----:B0-----:R-:W-:Y:S01]  /*0840*/  IMAD.MOV R7, RZ, RZ, -R5 ;  /* 0x000000ffff077224 */ /* 0x001fe200078e0a05 */
[C---:B------:R-:W-:Y:S01]  /*0850*/  IADD3 R12, PT, PT, R2.reuse, 0xf4, RZ ;  /* 0x000000f4020c7810 */ /* 0x040fe20007ffe0ff */
[----:B------:R-:W-:Y:S01]  /*0860*/  IMAD.HI.U32 R3, R3, R45, RZ ;  /* 0x0000002d03037227 */ /* 0x000fe200078e00ff */
[C---:B------:R-:W-:Y:S02]  /*0870*/  IADD3 R17, PT, PT, R2.reuse, 0xe4, RZ ;  /* 0x000000e402117810 */ /* 0x040fe40007ffe0ff */
[----:B------:R-:W-:Y:S01]  /*0880*/  IABS R8, R12 ;  /* 0x0000000c00087213 */ /* 0x000fe20000000000 */
[----:B------:R-:W-:Y:S01]  /*0890*/  IMAD.MOV R4, RZ, RZ, -R3 ;  /* 0x000000ffff047224 */ /* 0x000fe200078e0a03 */
[C---:B------:R-:W-:Y:S01]  /*08a0*/  IADD3 R23, PT, PT, R2.reuse, 0xc4, RZ ;  /* 0x000000c402177810 */ /* 0x040fe20007ffe0ff */
[C---:B------:R-:W-:Y:S01]  /*08b0*/  VIADD R9, R2.reuse, 0xfc ;  /* 0x000000fc02097836 */ /* 0x040fe20000000000 */
[----:B------:R-:W-:Y:S01]  /*08c0*/  IADD3 R41, PT, PT, R2, 0x80, RZ ;  /* 0x0000008002297810 */ /* 0x000fe20007ffe0ff */
[----:B------:R-:W-:Y:S01]  /*08d0*/  IMAD R45, R10, R4, R45 ;  /* 0x000000040a2d7224 */ /* 0x000fe200078e022d */
[----:B------:R-:W-:Y:S01]  /*08e0*/  IABS R103, R2 ;  /* 0x0000000200677213 */ /* 0x000fe20000000000 */
[----:B------:R-:W-:Y:S01]  /*08f0*/  IMAD R3, R7, R0, RZ ;  /* 0x0000000007037224 */ /* 0x000fe200078e02ff */
[----:B------:R-:W-:Y:S01]  /*0900*/  IABS R7, R9 ;  /* 0x0000000900077213 */ /* 0x000fe20000000000 */
[----:B------:R-:W-:Y:S01]  /*0910*/  IMAD.MOV.U32 R4, RZ, RZ, RZ ;  /* 0x000000ffff047224 */ /* 0x000fe200078e00ff */
[----:B------:R-:W-:Y:S01]  /*0920*/  ISETP.GE.AND P4, PT, R9, RZ, PT ;  /* 0x000000ff0900720c */ /* 0x000fe20003f86270 */
[----:B------:R-:W-:Y:S01]  /*0930*/  VIADD R11, R2, 0xf8 ;  /* 0x000000f8020b7836 */ /* 0x000fe20000000000 */
[----:B------:R-:W-:Y:S01]  /*0940*/  ISETP.GT.U32.AND P0, PT, R10, R45, PT ;  /* 0x0000002d0a00720c */ /* 0x000fe20003f04070 */
[----:B------:R-:W-:-:S03]  /*0950*/  IMAD.HI.U32 R3, R5, R3, R4 ;  /* 0x0000000305037227 */ /* 0x000fc600078e0004 */
[----:B------:R-:W-:Y:S01]  /*0960*/  IABS R6, R11 ;  /* 0x0000000b00067213 */ /* 0x000fe20000000000 */
[----:B------:R-:W-:Y:S02]  /*0970*/  VIADD R13, R2, 0xf0 ;  /* 0x000000f0020d7836 */ /* 0x000fe40000000000 */
[----:B------:R-:W-:-:S03]  /*0980*/  IMAD.HI.U32 R4, R3, R7, RZ ;  /* 0x0000000703047227 */ /* 0x000fc600078e00ff */
[----:B------:R-:W-:Y:S01]  /*0990*/  IABS R9, R13 ;  /* 0x0000000d00097213 */ /* 0x000fe20000000000 */
[----:B------:R-:W-:Y:S02]  /*09a0*/  IMAD.MOV R4, RZ, RZ, -R4 ;  /* 0x000000ffff047224 */ /* 0x000fe400078e0a04 */
[----:B------:R-:W-:-:S04]  /*09b0*/  IMAD.HI.U32 R5, R3, R6, RZ ;  /* 0x0000000603057227 */ /* 0x000fc800078e00ff */
[C---:B------:R-:W-:Y:S02]  /*09c0*/  IMAD R7, R0.reuse, R4, R7 ;  /* 0x0000000400077224 */ /* 0x040fe400078e0207 */
[----:B------:R-:W-:Y:S02]  /*09d0*/  IMAD.MOV R5, RZ, RZ, -R5 ;  /* 0x000000ffff057224 */ /* 0x000fe400078e0a05 */
[----:B------:R-:W-:Y:S01]  /*09e0*/  IMAD.HI.U32 R4, R3, R8, RZ ;  /* 0x0000000803047227 */ /* 0x000fe200078e00ff */
[----:B------:R-:W-:-:S03]  /*09f0*/  ISETP.GT.U32.AND P1, PT, R0, R7, PT ;  /* 0x000000070000720c */ /* 0x000fc60003f24070 */
[C---:B------:R-:W-:Y:S02]  /*0a00*/  IMAD R6, R0.reuse, R5, R6 ;  /* 0x0000000500067224 */ /* 0x040fe400078e0206 */
[----:B------:R-:W-:Y:S02]  /*0a10*/  IMAD.MOV R5, RZ, RZ, -R4 ;  /* 0x000000ffff057224 */ /* 0x000fe400078e0a04 */
[----:B------:R-:W-:Y:S01]  /*0a20*/  @!P0 IMAD.IADD R45, R45, 0x1, -R10 ;  /* 0x000000012d2d8824 */ /* 0x000fe200078e0a0a */
[C---:B------:R-:W-:Y:S01]  /*0a30*/  ISETP.GT.U32.AND P2, PT, R0.reuse, R6, PT ;  /* 0x000000060000720c */ /* 0x040fe20003f44070 */
[----:B------:R-:W-:Y:S01]  /*0a40*/  IMAD R4, R0, R5, R8 ;  /* 0x0000000500047224 */ /* 0x000fe200078e0208 */
[----:B------:R-:W-:Y:S01]  /*0a50*/  ISETP.GE.AND P0, PT, R191, RZ, PT ;  /* 0x000000ffbf00720c */ /* 0x000fe20003f06270 */
[----:B------:R-:W-:Y:S01]  /*0a60*/  IMAD.MOV.U32 R8, RZ, RZ, R9 ;  /* 0x000000ffff087224 */ /* 0x000fe200078e0009 */
[----:B------:R-:W-:Y:S01]  /*0a70*/  ISETP.GT.U32.AND P3, PT, R10, R45, PT ;  /* 0x0000002d0a00720c */ /* 0x000fe20003f64070 */
[----:B------:R-:W-:Y:S01]  /*0a80*/  VIADD R14, R2, 0xec ;  /* 0x000000ec020e7836 */ /* 0x000fe20000000000 */
[----:B------:R-:W-:Y:S01]  /*0a90*/  @!P1 IADD3 R7, PT, PT, R7, -R0, RZ ;  /* 0x8000000007079210 */ /* 0x000fe20007ffe0ff */
[----:B------:R-:W-:Y:S01]  /*0aa0*/  IMAD.HI.U32 R5, R3, R8, RZ ;  /* 0x0000000803057227 */ /* 0x000fe200078e00ff */
[----:B------:R-:W-:-:S02]  /*0ab0*/  ISETP.GT.U32.AND P1, PT, R0, R4, PT ;  /* 0x000000040000720c */ /* 0x000fc40003f24070 */
[----:B------:R-:W-:Y:S01]  /*0ac0*/  ISETP.GT.U32.AND P6, PT, R0, R7, PT ;  /* 0x000000070000720c */ /* 0x000fe20003fc4070 */
[----:B------:R-:W-:Y:S01]  /*0ad0*/  IMAD.MOV R5, RZ, RZ, -R5 ;  /* 0x000000ffff057224 */ /* 0x000fe200078e0a05 */
[----:B------:R-:W-:Y:S01]  /*0ae0*/  IABS R9, R14 ;  /* 0x0000000e00097213 */ /* 0x000fe20000000000 */
[----:B------:R-:W-:Y:S02]  /*0af0*/  VIADD R16, R2, 0xe8 ;  /* 0x000000e802107836 */ /* 0x000fe40000000000 */
[----:B------:R-:W-:Y:S02]  /*0b00*/  IMAD R5, R0, R5, R8 ;  /* 0x0000000500057224 */ /* 0x000fe400078e0208 */
[----:B------:R-:W-:-:S04]  /*0b10*/  IMAD.HI.U32 R8, R3, R9, RZ ;  /* 0x0000000903087227 */ /* 0x000fc800078e00ff */
[--C-:B------:R-:W-:Y:S02]  /*0b20*/  @!P1 IMAD.IADD R4, R4, 0x1, -R0.reuse ;  /* 0x0000000104049824 */ /* 0x100fe400078e0a00 */
[----:B------:R-:W-:Y:S01]  /*0b30*/  @!P6 IMAD.IADD R7, R7, 0x1, -R0 ;  /* 0x000000010707e824 */ /* 0x000fe200078e0a00 */
[C---:B------:R-:W-:Y:S01]  /*0b40*/  ISETP.GT.U32.AND P6, PT, R0.reuse, R5, PT ;  /* 0x000000050000720c */ /* 0x040fe20003fc4070 */
[----:B------:R-:W-:Y:S01]  /*0b50*/  @!P3 IMAD.IADD R45, R45, 0x1, -R10 ;  /* 0x000000012d2db824 */ /* 0x000fe200078e0a0a */
[----:B------:R-:W-:Y:S01]  /*0b60*/  IABS R10, R16 ;  /* 0x00000010000a7213 */ /* 0x000fe20000000000 */
[----:B------:R-:W-:Y:S01]  /*0b70*/  IMAD.MOV R8, RZ, RZ, -R8 ;  /* 0x000000ffff087224 */ /* 0x000fe200078e0a08 */
[----:B------:R-:W-:Y:S01]  /*0b80*/  ISETP.GT.U32.AND P1, PT, R0, R4, PT ;  /* 0x000000040000720c */ /* 0x000fe20003f24070 */
[----:B------:R-:W-:Y:S01]  /*0b90*/  @!P2 IMAD.IADD R6, R6, 0x1, -R0 ;  /* 0x000000010606a824 */ /* 0x000fe200078e0a00 */
[----:B------:R-:W-:Y:S01]  /*0ba0*/  ISETP.NE.AND P3, PT, R38, RZ, PT ;  /* 0x000000ff2600720c */ /* 0x000fe20003f65270 */
[----:B------:R-:W-:Y:S01]  /*0bb0*/  IMAD R8, R0, R8, R9 ;  /* 0x0000000800087224 */ /* 0x000fe200078e0209 */
[----:B------:R-:W-:Y:S01]  /*0bc0*/  ISETP.GE.AND P2, PT, R12, RZ, PT ;  /* 0x000000ff0c00720c */ /* 0x000fe20003f46270 */
[----:B------:R-:W-:Y:S01]  /*0bd0*/  IMAD.HI.U32 R9, R3, R10, RZ ;  /* 0x0000000a03097227 */ /* 0x000fe200078e00ff */
[----:B------:R-:W-:-:S03]  /*0be0*/  ISETP.GT.U32.AND P5, PT, R0, R6, PT ;  /* 0x000000060000720c */ /* 0x000fc60003fa4070 */
[--C-:B------:R-:W-:Y:S02]  /*0bf0*/  @!P6 IMAD.IADD R5, R5, 0x1, -R0.reuse ;  /* 0x000000010505e824 */ /* 0x100fe400078e0a00 */
[----:B------:R-:W-:Y:S02]  /*0c00*/  IMAD.MOV R9, RZ, RZ, -R9 ;  /* 0x000000ffff097224 */ /* 0x000fe400078e0a09 */
[----:B------:R-:W-:Y:S01]  /*0c10*/  @!P1 IMAD.IADD R4, R4, 0x1, -R0 ;  /* 0x0000000104049824 */ /* 0x000fe200078e0a00 */
[C---:B------:R-:W-:Y:S01]  /*0c20*/  ISETP.GT.U32.AND P6, PT, R0.reuse, R5, PT ;  /* 0x000000050000720c */ /* 0x040fe20003fc4070 */
[C---:B------:R-:W-:Y:S01]  /*0c30*/  IMAD R9, R0.reuse, R9, R10 ;  /* 0x0000000900097224 */ /* 0x040fe200078e020a */
[----:B------:R-:W-:Y:S01]  /*0c40*/  ISETP.GT.U32.AND P1, PT, R0, R8, PT ;  /* 0x000000080000720c */ /* 0x000fe20003f24070 */
[C---:B------:R-:W-:Y:S02]  /*0c50*/  VIADD R19, R2.reuse, 0xdc ;  /* 0x000000dc02137836 */ /* 0x040fe40000000000 */
[----:B------:R-:W-:Y:S01]  /*0c60*/  @!P0 IMAD.MOV R45, RZ, RZ, -R45 ;  /* 0x000000ffff2d8224 */ /* 0x000fe200078e0a2d */
[----:B------:R-:W-:Y:S01]  /*0c70*/  @!P3 LOP3.LUT R45, RZ, R38, RZ, 0x33, !PT ;  /* 0x00000026ff2db212 */ /* 0x000fe200078e33ff */
[----:B------:R-:W-:Y:S01]  /*0c80*/  VIADD R18, R2, 0xe0 ;  /* 0x000000e002127836 */ /* 0x000fe20000000000 */
[----:B------:R-:W-:Y:S01]  /*0c90*/  IABS R15, R19 ;  /* 0x00000013000f7213 */ /* 0x000fe20000000000 */
[--C-:B------:R-:W-:Y:S01]  /*0ca0*/  @!P5 IMAD.IADD R6, R6, 0x1, -R0.reuse ;  /* 0x000000010606d824 */ /* 0x100fe200078e0a00 */
[----:B------:R-:W-:Y:S01]  /*0cb0*/  ISETP.GE.AND P3, PT, R13, RZ, PT ;  /* 0x000000ff0d00720c */ /* 0x000fe20003f66270 */
[----:B------:R-:W-:Y:S01]  /*0cc0*/  VIADD R20, R2, 0xd8 ;  /* 0x000000d802147836 */ /* 0x000fe20000000000 */
[----:B------:R-:W-:Y:S01]  /*0cd0*/  IABS R13, R17 ;  /* 0x00000011000d7213 */ /* 0x000fe20000000000 */
[--C-:B------:R-:W-:Y:S01]  /*0ce0*/  @!P6 IMAD.IADD R5, R5, 0x1, -R0.reuse ;  /* 0x000000010505e824 */ /* 0x100fe200078e0a00 */
[----:B------:R-:W-:Y:S01]  /*0cf0*/  ISETP.GT.U32.AND P6, PT, R0, R9, PT ;  /* 0x000000090000720c */ /* 0x000fe20003fc4070 */
[----:B------:R-:W-:Y:S01]  /*0d00*/  @!P1 IMAD.IADD R8, R8, 0x1, -R0 ;  /* 0x0000000108089824 */ /* 0x000fe200078e0a00 */
[----:B------:R-:W-:Y:S01]  /*0d10*/  ISETP.GE.AND P5, PT, R14, RZ, PT ;  /* 0x000000ff0e00720c */ /* 0x000fe20003fa6270 */
[----:B------:R-:W-:Y:S01]  /*0d20*/  IMAD.HI.U32 R12, R3, R15, RZ ;  /* 0x0000000f030c7227 */ /* 0x000fe200078e00ff */
[----:B------:R-:W-:-:S02]  /*0d30*/  IABS R14, R18 ;  /* 0x00000012000e7213 */ /* 0x000fc40000000000 */
[----:B------:R-:W-:Y:S01]  /*0d40*/  ISETP.GE.AND P0, PT, R11, RZ, PT ;  /* 0x000000ff0b00720c */ /* 0x000fe20003f06270 */
[----:B------:R-:W-:Y:S01]  /*0d50*/  IMAD.HI.U32 R10, R3, R13, RZ ;  /* 0x0000000d030a7227 */ /* 0x000fe200078e00ff */
[----:B------:R-:W-:Y:S02]  /*0d60*/  ISETP.GE.AND P1, PT, R16, RZ, PT ;  /* 0x000000ff1000720c */ /* 0x000fe40003f26270 */
[----:B------:R-:W-:Y:S01]  /*0d70*/  IABS R38, R41 ;  /* 0x0000002900267213 */ /* 0x000fe20000000000 */
[----:B------:R-:W-:Y:S02]  /*0d80*/  IMAD.MOV R12, RZ, RZ, -R12 ;  /* 0x000000ffff0c7224 */ /* 0x000fe400078e0a0c */
[----:B------:R-:W-:Y:S01]  /*0d90*/  @!P6 IMAD.IADD R9, R9, 0x1, -R0 ;  /* 0x000000010909e824 */ /* 0x000fe200078e0a00 */
[----:B------:R-:W-:Y:S01]  /*0da0*/  ISETP.GT.U32.AND P6, PT, R0, R8, PT ;  /* 0x000000080000720c */ /* 0x000fe20003fc4070 */
[----:B------:R-:W-:-:S04]  /*0db0*/  IMAD.HI.U32 R11, R3, R14, RZ ;  /* 0x0000000e030b7227 */ /* 0x000fc800078e00ff */
[----:B------:R-:W-:Y:S01]  /*0dc0*/  IMAD.MOV R10, RZ, RZ, -R10 ;  /* 0x000000ffff0a7224 */ /* 0x000fe200078e0a0a */
[----:B------:R-:W-:Y:S01]  /*0dd0*/  IADD3 R11, PT, PT, -R11, RZ, RZ ;  /* 0x000000ff0b0b7210 */ /* 0x000fe20007ffe1ff */
[C---:B------:R-:W-:Y:S02]  /*0de0*/  IMAD R12, R0.reuse, R12, R15 ;  /* 0x0000000c000c7224 */ /* 0x040fe400078e020f */
[C---:B------:R-:W-:Y:S01]  /*0df0*/  IMAD R10, R0.reuse, R10, R13 ;  /* 0x0000000a000a7224 */ /* 0x040fe200078e020d */
[----:B------:R-:W-:Y:S01]  /*0e00*/  IABS R13, R20 ;  /* 0x00000014000d7213 */ /* 0x000fe20000000000 */
[----:B------:R-:W-:Y:S02]  /*0e10*/  IMAD R11, R0, R11, R14 ;  /* 0x0000000b000b7224 */ /* 0x000fe400078e020e */
[----:B------:R-:W-:Y:S01]  /*0e20*/  @!P6 IMAD.IADD R8, R8, 0x1, -R0 ;  /* 0x000000010808e824 */ /* 0x000fe200078e0a00 */
[----:B------:R-:W-:Y:S01]  /*0e30*/  ISETP.GT.U32.AND P6, PT, R0, R12, PT ;  /* 0x0000000c0000720c */ /* 0x000fe20003fc4070 */
[----:B------:R-:W-:-:S02]  /*0e40*/  IMAD.MOV.U32 R14, RZ, RZ, R13 ;  /* 0x000000ffff0e7224 */ /* 0x000fc400078e000d */
[----:B------:R-:W-:Y:S01]  /*0e50*/  @!P3 IMAD.MOV R5, RZ, RZ, -R5 ;  /* 0x000000ffff05b224 */ /* 0x000fe200078e0a05 */
[----:B------:R-:W-:Y:S01]  /*0e60*/  ISETP.GE.AND P3, PT, R17, RZ, PT ;  /* 0x000000ff1100720c */ /* 0x000fe20003f66270 */
[----:B------:R-:W-:Y:S01]  /*0e70*/  @!P0 IMAD.MOV R6, RZ, RZ, -R6 ;  /* 0x000000ffff068224 */ /* 0x000fe200078e0a06 */
[----:B------:R-:W-:Y:S01]  /*0e80*/  ISETP.GT.U32.AND P0, PT, R0, R9, PT ;  /* 0x000000090000720c */ /* 0x000fe20003f04070 */
[----:B------:R-:W-:Y:S01]  /*0e90*/  IMAD.HI.U32 R13, R3, R14, RZ ;  /* 0x0000000e030d7227 */ /* 0x000fe200078e00ff */
[----:B------:R-:W-:-:S03]  /*0ea0*/  IADD3 R17, PT, PT, R2, 0xd4, RZ ;  /* 0x000000d402117810 */ /* 0x000fc60007ffe0ff */
[----:B------:R-:W-:Y:S01]  /*0eb0*/  @!P4 IMAD.MOV R7, RZ, RZ, -R7 ;  /* 0x000000ffff07c224 */ /* 0x000fe200078e0a07 */
[C---:B------:R-:W-:Y:S01]  /*0ec0*/  ISETP.GT.U32.AND P4, PT, R0.reuse, R10, PT ;  /* 0x0000000a0000720c */ /* 0x040fe20003f84070 */
[----:B------:R-:W-:Y:S01]  /*0ed0*/  IMAD.MOV R13, RZ, RZ, -R13 ;  /* 0x000000ffff0d7224 */ /* 0x000fe200078e0a0d */
[----:B------:R-:W-:Y:S01]  /*0ee0*/  IABS R15, R17 ;  /* 0x00000011000f7213 */ /* 0x000fe20000000000 */
[----:B------:R-:W-:Y:S01]  /*0ef0*/  @!P2 IMAD.MOV R4, RZ, RZ, -R4 ;  /* 0x000000ffff04a224 */ /* 0x000fe200078e0a04 */
[----:B------:R-:W-:Y:S01]  /*0f00*/  ISETP.GT.U32.AND P2, PT, R0, R11, PT ;  /* 0x0000000b0000720c */ /* 0x000fe20003f44070 */
[----:B------:R-:W-:Y:S02]  /*0f10*/  @!P6 IMAD.IADD R12, R12, 0x1, -R0 ;  /* 0x000000010c0ce824 */ /* 0x000fe400078e0a00 */
[C---:B------:R-:W-:Y:S02]  /*0f20*/  IMAD R13, R0.reuse, R13, R14 ;  /* 0x0000000d000d7224 */ /* 0x040fe400078e020e */
[----:B------:R-:W-:Y:S01]  /*0f30*/  IMAD.HI.U32 R14, R3, R15, RZ ;  /* 0x0000000f030e7227 */ /* 0x000fe200078e00ff */
[----:B------:R-:W-:-:S03]  /*0f40*/  ISETP.GT.U32.AND P6, PT, R0, R12, PT ;  /* 0x0000000c0000720c */ /* 0x000fc60003fc4070 */
[--C-:B------:R-:W-:Y:S01]  /*0f50*/  @!P0 IMAD.IADD R9, R9, 0x1, -R0.reuse ;  /* 0x0000000109098824 */ /* 0x100fe200078e0a00 */
[----:B------:R-:W-:Y:S01]  /*0f60*/  ISETP.GE.AND P0, PT, R18, RZ, PT ;  /* 0x000000ff1200720c */ /* 0x000fe20003f06270 */
[--C-:B------:R-:W-:Y:S01]  /*0f70*/  @!P4 IMAD.IADD R10, R10, 0x1, -R0.reuse ;  /* 0x000000010a0ac824 */ /* 0x100fe200078e0a00 */
[----:B------:R-:W-:Y:S01]  /*0f80*/  IADD3 R14, PT, PT, -R14, RZ, RZ ;  /* 0x000000ff0e0e7210 */ /* 0x000fe20007ffe1ff */
[----:B------:R-:W-:Y:S01]  /*0f90*/  VIADD R18, R2, 0xd0 ;  /* 0x000000d002127836 */ /* 0x000fe20000000000 */
[----:B------:R-:W-:Y:S01]  /*0fa0*/  ISETP.GE.AND P4, PT, R19, RZ, PT ;  /* 0x000000ff1300720c */ /* 0x000fe20003f86270 */
[--C-:B------:R-:W-:Y:S01]  /*0fb0*/  @!P2 IMAD.IADD R11, R11, 0x1, -R0.reuse ;  /* 0x000000010b0ba824 */ /* 0x100fe200078e0a00 */
[C---:B------:R-:W-:Y:S01]  /*0fc0*/  ISETP.GT.U32.AND P2, PT, R0.reuse, R10, PT ;  /* 0x0000000a0000720c */ /* 0x040fe20003f44070 */
[----:B------:R-:W-:Y:S01]  /*0fd0*/  @!P1 IMAD.MOV R9, RZ, RZ, -R9 ;  /* 0x000000ffff099224 */ /* 0x000fe200078e0a09 */
[----:B------:R-:W-:Y:S01]  /*0fe0*/  IABS R16, R18 ;  /* 0x0000001200107213 */ /* 0x000fe20000000000 */
[C---:B------:R-:W-:Y:S01]  /*0ff0*/  IMAD R14, R0.reuse, R14, R15 ;  /* 0x0000000e000e7224 */ /* 0x040fe200078e020f */
[----:B------:R-:W-:Y:S01]  /*1000*/  ISETP.GT.U32.AND P1, PT, R0, R13, PT ;  /* 0x0000000d0000720c */ /* 0x000fe20003f24070 */
[----:B------:R-:W-:-:S02]  /*1010*/  @!P6 IMAD.IADD R12, R12, 0x1, -R0 ;  /* 0x000000010c0ce824 */ /* 0x000fc400078e0a00 */
[----:B------:R-:W-:Y:S01]  /*1020*/  @!P5 IMAD.MOV R8, RZ, RZ, -R8 ;  /* 0x000000ffff08d224 */ /* 0x000fe200078e0a08 */
[C---:B------:R-:W-:Y:S01]  /*1030*/  ISETP.GT.U32.AND P6, PT, R0.reuse, R14, PT ;  /* 0x0000000e0000720c */ /* 0x040fe20003fc4070 */
[----:B------:R-:W-:Y:S01]  /*1040*/  IMAD.HI.U32 R15, R3, R16, RZ ;  /* 0x00000010030f7227 */ /* 0x000fe200078e00ff */
[----:B------:R-:W-:-:S03]  /*1050*/  ISETP.GT.U32.AND P5, PT, R0, R11, PT ;  /* 0x0000000b0000720c */ /* 0x000fc60003fa4070 */
[----:B------:R-:W-:Y:S02]  /*1060*/  IMAD.MOV R15, RZ, RZ, -R15 ;  /* 0x000000ffff0f7224 */ /* 0x000fe400078e0a0f */
[--C-:B------:R-:W-:Y:S01]  /*1070*/  @!P2 IMAD.IADD R10, R10, 0x1, -R0.reuse ;  /* 0x000000010a0aa824 */ /* 0x100fe200078e0a00 */
[----:B------:R-:W-:Y:S01]  /*1080*/  ISETP.GE.AND P2, PT, R20, RZ, PT ;  /* 0x000000ff1400720c */ /* 0x000fe20003f46270 */
[----:B------:R-:W-:Y:S01]  /*1090*/  @!P1 IMAD.IADD R13, R13, 0x1, -R0 ;  /* 0x000000010d0d9824 */ /* 0x000fe200078e0a00 */
[----:B------:R-:W-:Y:S01]  /*10a0*/  IABS R20, R23 ;  /* 0x0000001700147213 */ /* 0x000fe20000000000 */
[----:B------:R-:W-:Y:S01]  /*10b0*/  IMAD R15, R0, R15, R16 ;  /* 0x0000000f000f7224 */ /* 0x000fe200078e0210 */
[----:B------:R-:W-:Y:S01]  /*10c0*/  ISETP.GE.AND P1, PT, R18, RZ, PT ;  /* 0x000000ff1200720c */ /* 0x000fe20003f26270 */
[----:B------:R-:W-:Y:S02]  /*10d0*/  VIADD R21, R2, 0xcc ;  /* 0x000000cc02157836 */ /* 0x000fe40000000000 */
[----:B------:R-:W-:Y:S01]  /*10e0*/  @!P6 IMAD.IADD R14, R14, 0x1, -R0 ;  /* 0x000000010e0ee824 */ /* 0x000fe200078e0a00 */
[C---:B------:R-:W-:Y:S01]  /*10f0*/  ISETP.GT.U32.AND P6, PT, R0.reuse, R13, PT ;  /* 0x0000000d0000720c */ /* 0x040fe20003fc4070 */
[----:B------:R-:W-:Y:S01]  /*1100*/  @!P3 IMAD.MOV R10, RZ, RZ, -R10 ;  /* 0x000000ffff0ab224 */ /* 0x000fe200078e0a0a */
[----:B------:R-:W-:Y:S01]  /*1110*/  ISETP.GT.U32.AND P3, PT, R0, R15, PT ;  /* 0x0000000f0000720c */ /* 0x000fe20003f64070 */
[----:B------:R-:W-:Y:S01]  /*1120*/  @!P5 IMAD.IADD R11, R11, 0x1, -R0 ;  /* 0x000000010b0bd824 */ /* 0x000fe200078e0a00 */
[----:B------:R-:W-:Y:S01]  /*1130*/  ISETP.GE.AND P5, PT, R17, RZ, PT ;  /* 0x000000ff1100720c */ /* 0x000fe20003fa6270 */
[----:B------:R-:W-:Y:S01]  /*1140*/  IMAD.HI.U32 R18, R3, R20, RZ ;  /* 0x0000001403127227 */ /* 0x000fe200078e00ff */
[----:B------:R-:W-:-:S03]  /*1150*/  IABS R17, R21 ;  /* 0x0000001500117213 */ /* 0x000fc60000000000 */
[----:B------:R-:W-:Y:S01]  /*1160*/  @!P4 IMAD.MOV R12, RZ, RZ, -R12 ;  /* 0x000000ffff0cc224 */ /* 0x000fe200078e0a0c */
[----:B------:R-:W-:Y:S01]  /*1170*/  ISETP.GE.AND P4, PT, R21, RZ, PT ;  /* 0x000000ff1500720c */ /* 0x000fe20003f86270 */
[----:B------:R-:W-:Y:S01]  /*1180*/  IMAD.HI.U32 R16, R3, R17, RZ ;  /* 0x0000001103107227 */ /* 0x000fe200078e00ff */
[----:B------:R-:W-:-:S03]  /*1190*/  IADD3 R21, PT, PT, -R18, RZ, RZ ;  /* 0x000000ff12157210 */ /* 0x000fc60007ffe1ff */
[----:B------:R-:W-:Y:S02]  /*11a0*/  IMAD.MOV R16, RZ, RZ, -R16 ;  /* 0x000000ffff107224 */ /* 0x000fe400078e0a10 */
[--C-:B------:R-:W-:Y:S02]  /*11b0*/  @!P6 IMAD.IADD R13, R13, 0x1, -R0.reuse ;  /* 0x000000010d0de824 */ /* 0x100fe400078e0a00 */
[----:B------:R-:W-:Y:S01]  /*11c0*/  @!P3 IMAD.IADD R15, R15, 0x1, -R0 ;  /* 0x000000010f0fb824 */ /* 0x000fe200078e0a00 */
[----:B------:R-:W-:Y:S01]  /*11d0*/  ISETP.GE.AND P3, PT, R23, RZ, PT ;  /* 0x000000ff1700720c */ /* 0x000fe20003f66270 */
[C---:B------:R-:W-:Y:S02]  /*11e0*/  IMAD R16, R0.reuse, R16, R17 ;  /* 0x0000001000107224 */ /* 0x040fe400078e0211 */
[----:B------:R-:W-:Y:S01]  /*11f0*/  @!P2 IMAD.MOV R13, RZ, RZ, -R13 ;  /* 0x000000ffff0da224 */ /* 0x000fe200078e0a0d */
[C---:B------:R-:W-:Y:S01]  /*1200*/  ISETP.GT.U32.AND P2, PT, R0.reuse, R15, PT ;  /* 0x0000000f0000720c */ /* 0x040fe20003f44070 */
[----:B------:R-:W-:Y:S01]  /*1210*/  @!P0 IMAD.MOV R11, RZ, RZ, -R11 ;  /* 0x000000ffff0b8224 */ /* 0x000fe200078e0a0b */
[----:B------:R-:W-:Y:S01]  /*1220*/  ISETP.GT.U32.AND P6, PT, R0, R16, PT ;  /* 0x000000100000720c */ /* 0x000fe20003fc4070 */
[----:B------:R-:W-:Y:S01]  /*1230*/  VIADD R22, R2, 0xc8 ;  /* 0x000000c802167836 */ /* 0x000fe20000000000 */
[C---:B------:R-:W-:Y:S01]  /*1240*/  ISETP.GT.U32.AND P0, PT, R0.reuse, R14, PT ;  /* 0x0000000e0000720c */ /* 0x040fe20003f04070 */
[----:B------:R-:W-:-:S02]  /*1250*/  IMAD R18, R0, R21, R20 ;  /* 0x0000001500127224 */ /* 0x000fc400078e0214 */
[C---:B------:R-:W-:Y:S01]  /*1260*/  VIADD R28, R2.reuse, 0xb4 ;  /* 0x000000b4021c7836 */ /* 0x040fe20000000000 */
[----:B------:R-:W-:Y:S01]  /*1270*/  IABS R19, R22 ;  /* 0x0000001600137213 */ /* 0x000fe20000000000 */
[C---:B------:R-:W-:Y:S02]  /*1280*/  VIADD R27, R2.reuse, 0xb8 ;  /* 0x000000b8021b7836 */ /* 0x040fe40000000000 */
[----:B------:R-:W-:Y:S01]  /*1290*/  VIADD R26, R2, 0xbc ;  /* 0x000000bc021a7836 */ /* 0x000fe20000000000 */
[----:B------:R-:W-:Y:S01]  /*12a0*/  IABS R25, R28 ;  /* 0x0000001c00197213 */ /* 0x000fe20000000000 */
[--C-:B------:R-:W-:Y:S01]  /*12b0*/  @!P2 IMAD.IADD R15, R15, 0x1, -R0.reuse ;  /* 0x000000010f0fa824 */ /* 0x100fe200078e0a00 */
[----:B------:R-:W-:Y:S01]  /*12c0*/  ISETP.GT.U32.AND P2, PT, R0, R18, PT ;  /* 0x000000120000720c */ /* 0x000fe20003f44070 */
[----:B------:R-:W-:Y:S01]  /*12d0*/  @!P6 IMAD.IADD R16, R16, 0x1, -R0 ;  /* 0x000000011010e824 */ /* 0x000fe200078e0a00 */
[----:B------:R-:W-:Y:S01]  /*12e0*/  IABS R24, R27 ;  /* 0x0000001b00187213 */ /* 0x000fe20000000000 */
[----:B------:R-:W-:Y:S01]  /*12f0*/  IMAD.HI.U32 R17, R3, R19, RZ ;  /* 0x0000001303117227 */ /* 0x000fe200078e00ff */
[----:B------:R-:W-:-:S02]  /*1300*/  IABS R23, R26 ;  /* 0x0000001a00177213 */ /* 0x000fc40000000000 */
[----:B------:R-:W-:Y:S01]  /*1310*/  ISETP.GT.U32.AND P6, PT, R0, R16, PT ;  /* 0x000000100000720c */ /* 0x000fe20003fc4070 */
[--C-:B------:R-:W-:Y:S01]  /*1320*/  @!P0 IMAD.IADD R14, R14, 0x1, -R0.reuse ;  /* 0x000000010e0e8824 */ /* 0x100fe200078e0a00 */
[----:B------:R-:W-:Y:S01]  /*1330*/  ISETP.GE.AND P0, PT, R22, RZ, PT ;  /* 0x000000ff1600720c */ /* 0x000fe20003f06270 */
[----:B------:R-:W-:Y:S02]  /*1340*/  VIADD R22, R2, 0xc0 ;  /* 0x000000c002167836 */ /* 0x000fe40000000000 */
[----:B------:R-:W-:Y:S02]  /*1350*/  IMAD.MOV R17, RZ, RZ, -R17 ;  /* 0x000000ffff117224 */ /* 0x000fe400078e0a11 */
[----:B------:R-:W-:Y:S01]  /*1360*/  @!P2 IMAD.IADD R18, R18, 0x1, -R0 ;  /* 0x000000011212a824 */ /* 0x000fe200078e0a00 */
[----:B------:R-:W-:Y:S01]  /*1370*/  IABS R20, R22 ;  /* 0x0000001600147213 */ /* 0x000fe20000000000 */
[C---:B------:R-:W-:Y:S02]  /*1380*/  IMAD R17, R0.reuse, R17, R19 ;  /* 0x0000001100117224 */ /* 0x040fe400078e0213 */
[----:B------:R-:W-:Y:S01]  /*1390*/  @!P5 IMAD.MOV R14, RZ, RZ, -R14 ;  /* 0x000000ffff0ed224 */ /* 0x000fe200078e0a0e */
[C---:B------:R-:W-:Y:S01]  /*13a0*/  ISETP.GT.U32.AND P2, PT, R0.reuse, R18, PT ;  /* 0x000000120000720c */ /* 0x040fe20003f44070 */
[----:B------:R-:W-:Y:S01]  /*13b0*/  IMAD.HI.U32 R19, R3, R20, RZ ;  /* 0x0000001403137227 */ /* 0x000fe200078e00ff */
[----:B------:R-:W-:-:S03]  /*13c0*/  ISETP.GT.U32.AND P5, PT, R0, R17, PT ;  /* 0x000000110000720c */ /* 0x000fc60003fa4070 */
[----:B------:R-:W-:Y:S01]  /*13d0*/  @!P6 IMAD.IADD R16, R16, 0x1, -R0 ;  /* 0x000000011010e824 */ /* 0x000fe200078e0a00 */
[----:B------:R-:W-:Y:S01]  /*13e0*/  ISETP.GE.AND P6, PT, R22, RZ, PT ;  /* 0x000000ff1600720c */ /* 0x000fe20003fc6270 */
[----:B------:R-:W-:Y:S01]  /*13f0*/  IMAD.HI.U32 R22, R3, R25, RZ ;  /* 0x0000001903167227 */ /* 0x000fe200078e00ff */
[----:B------:R-:W-:-:S03]  /*1400*/  IADD3 R19, PT, PT, -R19, RZ, RZ ;  /* 0x000000ff13137210 */ /* 0x000fc60007ffe1ff */
[----:B------:R-:W-:Y:S01]  /*1410*/  IMAD.HI.U32 R21, R3, R24, RZ ;  /* 0x0000001803157227 */ /* 0x000fe200078e00ff */
[----:B------:R-:W-:-:S03]  /*1420*/  IADD3 R22, PT, PT, -R22, RZ, RZ ;  /* 0x000000ff16167210 */ /* 0x000fc60007ffe1ff */
[C---:B------:R-:W-:Y:S02]  /*1430*/  IMAD R19, R0.reuse, R19, R20 ;  /* 0x0000001300137224 */ /* 0x040fe400078e0214 */
[--C-:B------:R-:W-:Y:S02]  /*1440*/  @!P5 IMAD.IADD R17, R17, 0x1, -R0.reuse ;  /* 0x000000011111d824 */ /* 0x100fe400078e0a00 */
[C---:B------:R-:W-:Y:S01]  /*1450*/  IMAD R22, R0.reuse, R22, R25 ;  /* 0x0000001600167224 */ /* 0x040fe200078e0219 */
[----:B------:R-:W-:Y:S01]  /*1460*/  ISETP.GT.U32.AND P5, PT, R0, R19, PT ;  /* 0x000000130000720c */ /* 0x000fe20003fa4070 */
[----:B------:R-:W-:Y:S02]  /*1470*/  @!P2 IMAD.IADD R18, R18, 0x1, -R0 ;  /* 0x000000011212a824 */ /* 0x000fe400078e0a00 */
[----:B------:R-:W-:Y:S01]  /*1480*/  @!P1 IMAD.MOV R15, RZ, RZ, -R15 ;  /* 0x000000ffff0f9224 */ /* 0x000fe200078e0a0f */
[C---:B------:R-:W-:Y:S01]  /*1490*/  ISETP.GT.U32.AND P1, PT, R0.reuse, R17, PT ;  /* 0x000000110000720c */ /* 0x040fe20003f24070 */
[----:B------:R-:W-:Y:S01]  /*14a0*/  @!P3 IMAD.MOV R18, RZ, RZ, -R18 ;  /* 0x000000ffff12b224 */ /* 0x000fe200078e0a12 */
[----:B------:R-:W-:Y:S01]  /*14b0*/  ISETP.GT.U32.AND P3, PT, R0, R22, PT ;  /* 0x000000160000720c */ /* 0x000fe20003f64070 */
[----:B------:R-:W-:-:S02]  /*14c0*/  IMAD.MOV R21, RZ, RZ, -R21 ;  /* 0x000000ffff157224 */ /* 0x000fc400078e0a15 */
[----:B------:R-:W-:Y:S02]  /*14d0*/  VIADD R29, R2, 0xb0 ;  /* 0x000000b0021d7836 */ /* 0x000fe40000000000 */
[----:B------:R-:W-:-:S04]  /*14e0*/  IMAD.HI.U32 R20, R3, R23, RZ ;  /* 0x0000001703147227 */ /* 0x000fc800078e00ff */
[C---:B------:R-:W-:Y:S01]  /*14f0*/  IMAD R21, R0.reuse, R21, R24 ;  /* 0x0000001500157224 */ /* 0x040fe200078e0218 */
[----:B------:R-:W-:Y:S01]  /*1500*/  IABS R24, R29 ;  /* 0x0000001d00187213 */ /* 0x000fe20000000000 */
[----:B------:R-:W-:Y:S02]  /*1510*/  IMAD.MOV R20, RZ, RZ, -R20 ;  /* 0x000000ffff147224 */ /* 0x000fe400078e0a14 */
[----:B------:R-:W-:Y:S01]  /*1520*/  @!P5 IMAD.IADD R19, R19, 0x1, -R0 ;  /* 0x000000011313d824 */ /* 0x000fe200078e0a00 */
[C---:B------:R-:W-:Y:S01]  /*1530*/  ISETP.GT.U32.AND P2, PT, R0.reuse, R21, PT ;  /* 0x000000150000720c */ /* 0x040fe20003f44070 */
[----:B------:R-:W-:Y:S02]  /*1540*/  IMAD R20, R0, R20, R23 ;  /* 0x0000001400147224 */ /* 0x000fe400078e0217 */
[----:B------:R-:W-:Y:S01]  /*1550*/  VIADD R30, R2, 0xac ;  /* 0x000000ac021e7836 */ /* 0x000fe20000000000 */
[----:B------:R-:W-:Y:S01]  /*1560*/  ISETP.GT.U32.AND P5, PT, R0, R19, PT ;  /* 0x000000130000720c */ /* 0x000fe20003fa4070 */
[----:B------:R-:W-:-:S04]  /*1570*/  IMAD.HI.U32 R23, R3, R24, RZ ;  /* 0x0000001803177227 */ /* 0x000fc800078e00ff */
[----:B------:R-:W-:Y:S01]  /*1580*/  @!P4 IMAD.MOV R16, RZ, RZ, -R16 ;  /* 0x000000ffff10c224 */ /* 0x000fe200078e0a10 */
[----:B------:R-:W-:Y:S01]  /*1590*/  ISETP.GE.AND P4, PT, R26, RZ, PT ;  /* 0x000000ff1a00720c */ /* 0x000fe20003f86270 */
[--C-:B------:R-:W-:Y:S01]  /*15a0*/  @!P1 IMAD.IADD R17, R17, 0x1, -R0.reuse ;  /* 0x0000000111119824 */ /* 0x100fe200078e0a00 */
[----:B------:R-:W-:Y:S01]  /*15b0*/  ISETP.GT.U32.AND P1, PT, R0, R20, PT ;  /* 0x000000140000720c */ /* 0x000fe20003f24070 */
[----:B------:R-:W-:Y:S01]  /*15c0*/  @!P3 IMAD.IADD R22, R22, 0x1, -R0 ;  /* 0x000000011616b824 */ /* 0x000fe200078e0a00 */
[----:B------:R-:W-:Y:S01]  /*15d0*/  IABS R26, R30 ;  /* 0x0000001e001a7213 */ /* 0x000fe20000000000 */
[----:B------:R-:W-:Y:S02]  /*15e0*/  IMAD.MOV R23, RZ, RZ, -R23 ;  /* 0x000000ffff177224 */ /* 0x000fe400078e0a17 */
[----:B------:R-:W-:Y:S01]  /*15f0*/  @!P0 IMAD.MOV R17, RZ, RZ, -R17 ;  /* 0x000000ffff118224 */ /* 0x000fe200078e0a11 */
[C---:B------:R-:W-:Y:S01]  /*1600*/  ISETP.GT.U32.AND P3, PT, R0.reuse, R22, PT ;  /* 0x000000160000720c */ /* 0x040fe20003f64070 */
[----:B------:R-:W-:Y:S01]  /*1610*/  IMAD R23, R0, R23, R24 ;  /* 0x0000001700177224 */ /* 0x000fe200078e0218 */
[----:B------:R-:W-:Y:S01]  /*1620*/  ISETP.GE.AND P0, PT, R27, RZ, PT ;  /* 0x000000ff1b00720c */ /* 0x000fe20003f06270 */
[----:B------:R-:W-:-:S04]  /*1630*/  IMAD.HI.U32 R24, R3, R26, RZ ;  /* 0x0000001a03187227 */ /* 0x000fc800078e00ff */
[----:B------:R-:W-:Y:S01]  /*1640*/  VIADD R31, R2, 0xa8 ;  /* 0x000000a8021f7836 */ /* 0x000fe20000000000 */
[----:B------:R-:W-:Y:S01]  /*1650*/  @!P1 IADD3 R20, PT, PT, R20, -R0, RZ ;  /* 0x8000000014149210 */ /* 0x000fe20007ffe0ff */
[----:B------:R-:W-:Y:S02]  /*1660*/  IMAD.MOV R27, RZ, RZ, -R24 ;  /* 0x000000ffff1b7224 */ /* 0x000fe400078e0a18 */
[----:B------:R-:W-:Y:S01]  /*1670*/  @!P5 IMAD.IADD R19, R19, 0x1, -R0 ;  /* 0x000000011313d824 */ /* 0x000fe200078e0a00 */
[----:B------:R-:W-:Y:S01]  /*1680*/  ISETP.GE.AND P5, PT, R28, RZ, PT ;  /* 0x000000ff1c00720c */ /* 0x000fe20003fa6270 */
[C---:B------:R-:W-:Y:S01]  /*1690*/  IMAD R24, R0.reuse, R27, R26 ;  /* 0x0000001b00187224 */ /* 0x040fe200078e021a */
[----:B------:R-:W-:Y:S01]  /*16a0*/  IABS R28, R31 ;  /* 0x0000001f001c7213 */ /* 0x000fe20000000000 */
[----:B------:R-:W-:Y:S01]  /*16b0*/  @!P6 IMAD.MOV R19, RZ, RZ, -R19 ;  /* 0x000000ffff13e224 */ /* 0x000fe200078e0a13 */
[----:B------:R-:W-:Y:S01]  /*16c0*/  ISETP.GT.U32.AND P1, PT, R0, R20, PT ;  /* 0x000000140000720c */ /* 0x000fe20003f24070 */
[----:B------:R-:W-:Y:S01]  /*16d0*/  @!P3 IMAD.IADD R22, R22, 0x1, -R0 ;  /* 0x000000011616b824 */ /* 0x000fe200078e0a00 */
[C---:B------:R-:W-:Y:S01]  /*16e0*/  ISETP.GT.U32.AND P6, PT, R0.reuse, R23, PT ;  /* 0x000000170000720c */ /* 0x040fe20003fc4070 */
[----:B------:R-:W-:Y:S01]  /*16f0*/  IMAD.HI.U32 R25, R3, R28, RZ ;  /* 0x0000001c03197227 */ /* 0x000fe200078e00ff */
[----:B------:R-:W-:-:S03]  /*1700*/  ISETP.GT.U32.AND P3, PT, R0, R24, PT ;  /* 0x000000180000720c */ /* 0x000fc60003f64070 */
[----:B------:R-:W-:Y:S02]  /*1710*/  IMAD.MOV R25, RZ, RZ, -R25 ;  /* 0x000000ffff197224 */ /* 0x000fe400078e0a19 */
[----:B------:R-:W-:Y:S02]  /*1720*/  @!P2 IMAD.IADD R21, R21, 0x1, -R0 ;  /* 0x000000011515a824 */ /* 0x000fe400078e0a00 */
[----:B------:R-:W-:Y:S02]  /*1730*/  VIADD R32, R2, 0xa4 ;  /* 0x000000a402207836 */ /* 0x000fe40000000000 */
[C---:B------:R-:W-:Y:S01]  /*1740*/  IMAD R25, R0.reuse, R25, R28 ;  /* 0x0000001900197224 */ /* 0x040fe200078e021c */
[----:B------:R-:W-:Y:S01]  /*1750*/  ISETP.GT.U32.AND P2, PT, R0, R21, PT ;  /* 0x000000150000720c */ /* 0x000fe20003f44070 */
[--C-:B------:R-:W-:Y:S01]  /*1760*/  @!P1 IMAD.IADD R20, R20, 0x1, -R0.reuse ;  /* 0x0000000114149824 */ /* 0x100fe200078e0a00 */
[----:B------:R-:W-:Y:S01]  /*1770*/  ISETP.GE.AND P1, PT, R29, RZ, PT ;  /* 0x000000ff1d00720c */ /* 0x000fe20003f26270 */
[----:B------:R-:W-:Y:S01]  /*1780*/  @!P6 IMAD.IADD R23, R23, 0x1, -R0 ;  /* 0x000000011717e824 */ /* 0x000fe200078e0a00 */
[----:B------:R-:W-:Y:S01]  /*1790*/  IABS R29, R32 ;  /* 0x00000020001d7213 */ /* 0x000fe20000000000 */
[----:B------:R-:W-:Y:S01]  /*17a0*/  @!P5 IMAD.MOV R22, RZ, RZ, -R22 ;  /* 0x000000ffff16d224 */ /* 0x000fe200078e0a16 */
[----:B------:R-:W-:Y:S01]  /*17b0*/  ISETP.GT.U32.AND P5, PT, R0, R25, PT ;  /* 0x000000190000720c */ /* 0x000fe20003fa4070 */
[----:B------:R-:W-:Y:S01]  /*17c0*/  @!P3 IMAD.IADD R24, R24, 0x1, -R0 ;  /* 0x000000011818b824 */ /* 0x000fe200078e0a00 */
[----:B------:R-:W-:Y:S01]  /*17d0*/  IADD3 R28, PT, PT, R2, 0x9c, RZ ;  /* 0x0000009c021c7810 */ /* 0x000fe20007ffe0ff */
[----:B------:R-:W-:Y:S01]  /*17e0*/  @!P4 IMAD.MOV R20, RZ, RZ, -R20 ;  /* 0x000000ffff14c224 */ /* 0x000fe200078e0a14 */
[C---:B------:R-:W-:Y:S01]  /*17f0*/  ISETP.GT.U32.AND P4, PT, R0.reuse, R23, PT ;  /* 0x000000170000720c */ /* 0x040fe20003f84070 */
[----:B------:R-:W-:Y:S01]  /*1800*/  IMAD.HI.U32 R26, R3, R29, RZ ;  /* 0x0000001d031a7227 */ /* 0x000fe200078e00ff */
[----:B------:R-:W-:-:S02]  /*1810*/  ISETP.GT.U32.AND P3, PT, R0, R24, PT ;  /* 0x000000180000720c */ /* 0x000fc40003f64070 */
[----:B------:R-:W-:Y:S01]  /*1820*/  @!P2 IADD3 R21, PT, PT, R21, -R0, RZ ;  /* 0x800000001515a210 */ /* 0x000fe20007ffe0ff */
[----:B------:R-:W-:Y:S01]  /*1830*/  IMAD.MOV R26, RZ, RZ, -R26 ;  /* 0x000000ffff1a7224 */ /* 0x000fe200078e0a1a */
[----:B------:R-:W-:Y:S01]  /*1840*/  ISETP.GE.AND P2, PT, R30, RZ, PT ;  /* 0x000000ff1e00720c */ /* 0x000fe20003f46270 */
[----:B------:R-:W-:Y:S01]  /*1850*/  VIADD R27, R2, 0xa0 ;  /* 0x000000a0021b7836 */ /* 0x000fe20000000000 */
[----:B------:R-:W-:Y:S01]  /*1860*/  IABS R30, R28 ;  /* 0x0000001c001e7213 */ /* 0x000fe20000000000 */
[----:B------:R-:W-:Y:S01]  /*1870*/  IMAD R26, R0, R26, R29 ;  /* 0x0000001a001a7224 */ /* 0x000fe200078e021d */
[----:B------:R-:W-:Y:S01]  /*1880*/  ISETP.GE.AND P6, PT, R31, RZ, PT ;  /* 0x000000ff1f00720c */ /* 0x000fe20003fc6270 */
[--C-:B------:R-:W-:Y:S02]  /*1890*/  @!P5 IMAD.IADD R25, R25, 0x1, -R0.reuse ;  /* 0x000000011919d824 */ /* 0x100fe400078e0a00 */
[--C-:B------:R-:W-:Y:S01]  /*18a0*/  @!P4 IMAD.IADD R23, R23, 0x1, -R0.reuse ;  /* 0x000000011717c824 */ /* 0x100fe200078e0a00 */
[----:B------:R-:W-:Y:S01]  /*18b0*/  ISETP.GE.AND P4, PT, R27, RZ, PT ;  /* 0x000000ff1b00720c */ /* 0x000fe20003f86270 */
[----:B------:R-:W-:Y:S01]  /*18c0*/  @!P3 IMAD.IADD R24, R24, 0x1, -R0 ;  /* 0x000000011818b824 */ /* 0x000fe200078e0a00 */
[----:B------:R-:W-:Y:S01]  /*18d0*/  ISETP.GT.U32.AND P5, PT, R0, R25, PT ;  /* 0x000000190000720c */ /* 0x000fe20003fa4070 */
[----:B------:R-:W-:Y:S01]  /*18e0*/  VIADD R31, R2, 0x98 ;  /* 0x00000098021f7836 */ /* 0x000fe20000000000 */
[----:B------:R-:W-:Y:S01]  /*18f0*/  ISETP.GT.U32.AND P3, PT, R0, R26, PT ;  /* 0x0000001a0000720c */ /* 0x000fe20003f64070 */
[----:B------:R-:W-:Y:S01]  /*1900*/  @!P1 IMAD.MOV R23, RZ, RZ, -R23 ;  /* 0x000000ffff179224 */ /* 0x000fe200078e0a17 */
[----:B------:R-:W-:Y:S01]  /*1910*/  IABS R27, R27 ;  /* 0x0000001b001b7213 */ /* 0x000fe20000000000 */
[----:B------:R-:W-:Y:S01]  /*1920*/  @!P0 IMAD.MOV R21, RZ, RZ, -R21 ;  /* 0x000000ffff158224 */ /* 0x000fe200078e0a15 */
[----:B------:R-:W-:Y:S01]  /*1930*/  ISETP.GE.AND P1, PT, R28, RZ, PT ;  /* 0x000000ff1c00720c */ /* 0x000fe20003f26270 */
[----:B------:R-:W-:Y:S01]  /*1940*/  IMAD.HI.U32 R28, R3, R30, RZ ;  /* 0x0000001e031c7227 */ /* 0x000fe200078e00ff */
[----:B------:R-:W-:-:S02]  /*1950*/  ISETP.GE.AND P0, PT, R32, RZ, PT ;  /* 0x000000ff2000720c */ /* 0x000fc40003f06270 */
[----:B------:R-:W-:Y:S01]  /*1960*/  @!P2 IADD3 R24, PT, PT, -R24, RZ, RZ ;  /* 0x000000ff1818a210 */ /* 0x000fe20007ffe1ff */
[----:B------:R-:W-:Y:S01]  /*1970*/  IMAD.MOV.U32 R29, RZ, RZ, R27 ;  /* 0x000000ffff1d7224 */ /* 0x000fe200078e001b */
[----:B------:R-:W-:Y:S01]  /*1980*/  IABS R32, R31 ;  /* 0x0000001f00207213 */ /* 0x000fe20000000000 */
[----:B------:R-:W-:Y:S01]  /*1990*/  @!P5 IMAD.IADD R25, R25, 0x1, -R0 ;  /* 0x000000011919d824 */ /* 0x000fe200078e0a00 */
[----:B------:R-:W-:Y:S01]  /*19a0*/  ISETP.GE.AND P2, PT, R31, RZ, PT ;  /* 0x000000ff1f00720c */ /* 0x000fe20003f46270 */
[----:B------:R-:W-:Y:S02]  /*19b0*/  IMAD.MOV R31, RZ, RZ, -R28 ;  /* 0x000000ffff1f7224 */ /* 0x000fe400078e0a1c */
[----:B------:R-:W-:-:S04]  /*19c0*/  IMAD.HI.U32 R27, R3, R29, RZ ;  /* 0x0000001d031b7227 */ /* 0x000fc800078e00ff */
[----:B------:R-:W-:Y:S02]  /*19d0*/  @!P3 IMAD.IADD R26, R26, 0x1, -R0 ;  /* 0x000000011a1ab824 */ /* 0x000fe400078e0a00 */
[C---:B------:R-:W-:Y:S02]  /*19e0*/  IMAD R28, R0.reuse, R31, R30 ;  /* 0x0000001f001c7224 */ /* 0x040fe400078e021e */
[----:B------:R-:W-:Y:S01]  /*19f0*/  IMAD.MOV R27, RZ, RZ, -R27 ;  /* 0x000000ffff1b7224 */ /* 0x000fe200078e0a1b */
[C---:B------:R-:W-:Y:S01]  /*1a00*/  ISETP.GT.U32.AND P3, PT, R0.reuse, R26, PT ;  /* 0x0000001a0000720c */ /* 0x040fe20003f64070 */
[----:B------:R-:W-:Y:S01]  /*1a10*/  @!P6 IMAD.MOV R25, RZ, RZ, -R25 ;  /* 0x000000ffff19e224 */ /* 0x000fe200078e0a19 */
[C---:B------:R-:W-:Y:S01]  /*1a20*/  ISETP.GT.U32.AND P6, PT, R0.reuse, R28, PT ;  /* 0x0000001c0000720c */ /* 0x040fe20003fc4070 */
[----:B------:R-:W-:Y:S02]  /*1a30*/  IMAD R27, R0, R27, R29 ;  /* 0x0000001b001b7224 */ /* 0x000fe400078e021d */
[----:B------:R-:W-:-:S03]  /*1a40*/  IMAD.HI.U32 R29, R3, R32, RZ ;  /* 0x00000020031d7227 */ /* 0x000fc600078e00ff */
[----:B------:R-:W-:Y:S01]  /*1a50*/  ISETP.GT.U32.AND P5, PT, R0, R27, PT ;  /* 0x0000001b0000720c */ /* 0x000fe20003fa4070 */
[----:B------:R-:W-:Y:S02]  /*1a60*/  IMAD.MOV R29, RZ, RZ, -R29 ;  /* 0x000000ffff1d7224 */ /* 0x000fe400078e0a1d */
[----:B------:R-:W-:Y:S02]  /*1a70*/  VIADD R33, R2, 0x94 ;  /* 0x0000009402217836 */ /* 0x000fe40000000000 */
[----:B------:R-:W-:Y:S02]  /*1a80*/  IMAD R29, R0, R29, R32 ;  /* 0x0000001d001d7224 */ /* 0x000fe400078e0220 */
[--C-:B------:R-:W-:Y:S01]  /*1a90*/  @!P3 IMAD.IADD R26, R26, 0x1, -R0.reuse ;  /* 0x000000011a1ab824 */ /* 0x100fe200078e0a00 */
[----:B------:R-:W-:Y:S01]  /*1aa0*/  IABS R32, R33 ;  /* 0x0000002100207213 */ /* 0x000fe20000000000 */
[----:B------:R-:W-:Y:S01]  /*1ab0*/  @!P6 IMAD.IADD R28, R28, 0x1, -R0 ;  /* 0x000000011c1ce824 */ /* 0x000fe200078e0a00 */
[C---:B------:R-:W-:Y:S01]  /*1ac0*/  ISETP.GT.U32.AND P3, PT, R0.reuse, R29, PT ;  /* 0x0000001d0000720c */ /* 0x040fe20003f64070 */
[----:B------:R-:W-:Y:S01]  /*1ad0*/  @!P0 IMAD.MOV R26, RZ, RZ, -R26 ;  /* 0x000000ffff1a8224 */ /* 0x000fe200078e0a1a */
[----:B------:R-:W-:Y:S01]  /*1ae0*/  ISETP.GE.AND P0, PT, R33, RZ, PT ;  /* 0x000000ff2100720c */ /* 0x000fe20003f06270 */
[----:B------:R-:W-:Y:S01]  /*1af0*/  IMAD.HI.U32 R30, R3, R32, RZ ;  /* 0x00000020031e7227 */ /* 0x000fe200078e00ff */
[----:B------:R-:W-:-:S02]  /*1b00*/  ISETP.GT.U32.AND P6, PT, R0, R28, PT ;  /* 0x0000001c0000720c */ /* 0x000fc40003fc4070 */
[----:B------:R-:W-:Y:S01]  /*1b10*/  @!P5 IADD3 R27, PT, PT, R27, -R0, RZ ;  /* 0x800000001b1bd210 */ /* 0x000fe20007ffe0ff */
[----:B------:R-:W-:Y:S02]  /*1b20*/  IMAD.MOV R33, RZ, RZ, -R30 ;  /* 0x000000ffff217224 */ /* 0x000fe400078e0a1e */
[----:B------:R-:W-:Y:S01]  /*1b30*/  VIADD R36, R2, 0x90 ;  /* 0x0000009002247836 */ /* 0x000fe20000000000 */
[C---:B------:R-:W-:Y:S01]  /*1b40*/  ISETP.GT.U32.AND P5, PT, R0.reuse, R27, PT ;  /* 0x0000001b0000720c */ /* 0x040fe20003fa4070 */
[----:B------:R-:W-:Y:S02]  /*1b50*/  IMAD R30, R0, R33, R32 ;  /* 0x00000021001e7224 */ /* 0x000fe400078e0220 */
[--C-:B------:R-:W-:Y:S01]  /*1b60*/  @!P3 IMAD.IADD R29, R29, 0x1, -R0.reuse ;  /* 0x000000011d1db824 */ /* 0x100fe200078e0a00 */
[----:B------:R-:W-:Y:S01]  /*1b70*/  IABS R34, R36 ;  /* 0x0000002400227213 */ /* 0x000fe20000000000 */
[----:B------:R-:W-:Y:S02]  /*1b80*/  VIADD R33, R2, 0x88 ;  /* 0x0000008802217836 */ /* 0x000fe40000000000 */
[----:B------:R-:W-:Y:S01]  /*1b90*/  @!P6 IMAD.IADD R28, R28, 0x1, -R0 ;  /* 0x000000011c1ce824 */ /* 0x000fe200078e0a00 */
[C---:B------:R-:W-:Y:S01]  /*1ba0*/  ISETP.GT.U32.AND P3, PT, R0.reuse, R29, PT ;  /* 0x0000001d0000720c */ /* 0x040fe20003f64070 */
[----:B------:R-:W-:Y:S01]  /*1bb0*/  IMAD.HI.U32 R31, R3, R34, RZ ;  /* 0x00000022031f7227 */ /* 0x000fe200078e00ff */
[----:B------:R-:W-:-:S03]  /*1bc0*/  ISETP.GT.U32.AND P6, PT, R0, R30, PT ;  /* 0x0000001e0000720c */ /* 0x000fc60003fc4070 */
[----:B------:R-:W-:Y:S02]  /*1bd0*/  IMAD.MOV R31, RZ, RZ, -R31 ;  /* 0x000000ffff1f7224 */ /* 0x000fe400078e0a1f */
[----:B------:R-:W-:Y:S01]  /*1be0*/  @!P5 IMAD.IADD R27, R27, 0x1, -R0 ;  /* 0x000000011b1bd824 */ /* 0x000fe200078e0a00 */
[----:B------:R-:W-:Y:S01]  /*1bf0*/  ISETP.GE.AND P5, PT, R36, RZ, PT ;  /* 0x000000ff2400720c */ /* 0x000fe20003fa6270 */
[----:B------:R-:W-:Y:S01]  /*1c00*/  IMAD R31, R0, R31, R34 ;  /* 0x0000001f001f7224 */ /* 0x000fe200078e0222 */
[----:B------:R-:W-:Y:S01]  /*1c10*/  IABS R34, R33 ;  /* 0x0000002100227213 */ /* 0x000fe20000000000 */
[----:B------:R-:W-:Y:S02]  /*1c20*/  VIADD R37, R2, 0x8c ;  /* 0x0000008c02257836 */ /* 0x000fe40000000000 */
[--C-:B------:R-:W-:Y:S02]  /*1c30*/  @!P3 IMAD.IADD R29, R29, 0x1, -R0.reuse ;  /* 0x000000011d1db824 */ /* 0x100fe400078e0a00 */
[----:B------:R-:W-:Y:S01]  /*1c40*/  @!P6 IMAD.IADD R30, R30, 0x1, -R0 ;  /* 0x000000011e1ee824 */ /* 0x000fe200078e0a00 */
[----:B------:R-:W-:Y:S01]  /*1c50*/  ISETP.GE.AND P6, PT, R33, RZ, PT ;  /* 0x000000ff2100720c */ /* 0x000fe20003fc6270 */
[----:B------:R-:W-:Y:S01]  /*1c60*/  @!P4 IMAD.MOV R27, RZ, RZ, -R27 ;  /* 0x000000ffff1bc224 */ /* 0x000fe200078e0a1b */
[C---:B------:R-:W-:Y:S01]  /*1c70*/  ISETP.GT.U32.AND P4, PT, R0.reuse, R31, PT ;  /* 0x0000001f0000720c */ /* 0x040fe20003f84070 */
[----:B------:R-:W-:Y:S01]  /*1c80*/  @!P2 IMAD.MOV R29, RZ, RZ, -R29 ;  /* 0x000000ffff1da224 */ /* 0x000fe200078e0a1d */
[----:B------:R-:W-:Y:S01]  /*1c90*/  ISETP.GT.U32.AND P2, PT, R0, R30, PT ;  /* 0x0000001e0000720c */ /* 0x000fe20003f44070 */
[----:B------:R-:W-:Y:S01]  /*1ca0*/  IMAD.HI.U32 R33, R3, R34, RZ ;  /* 0x0000002203217227 */ /* 0x000fe200078e00ff */
[----:B------:R-:W-:-:S03]  /*1cb0*/  IABS R35, R37 ;  /* 0x0000002500237213 */ /* 0x000fc60000000000 */
[----:B------:R-:W-:Y:S02]  /*1cc0*/  IMAD.MOV R33, RZ, RZ, -R33 ;  /* 0x000000ffff217224 */ /* 0x000fe400078e0a21 */
[----:B------:R-:W-:-:S04]  /*1cd0*/  IMAD.HI.U32 R32, R3, R35, RZ ;  /* 0x0000002303207227 */ /* 0x000fc800078e00ff */
[----:B------:R-:W-:Y:S01]  /*1ce0*/  IMAD R33, R0, R33, R34 ;  /* 0x0000002100217224 */ /* 0x000fe200078e0222 */
[----:B------:R-:W-:Y:S01]  /*1cf0*/  IADD3 R32, PT, PT, -R32, RZ, RZ ;  /* 0x000000ff20207210 */ /* 0x000fe20007ffe1ff */
[--C-:B------:R-:W-:Y:S02]  /*1d00*/  @!P4 IMAD.IADD R31, R31, 0x1, -R0.reuse ;  /* 0x000000011f1fc824 */ /* 0x100fe400078e0a00 */
[----:B------:R-:W-:Y:S01]  /*1d10*/  @!P2 IMAD.IADD R30, R30, 0x1, -R0 ;  /* 0x000000011e1ea824 */ /* 0x000fe200078e0a00 */
[C---:B------:R-:W-:Y:S01]  /*1d20*/  ISETP.GT.U32.AND P2, PT, R0.reuse, R33, PT ;  /* 0x000000210000720c */ /* 0x040fe20003f44070 */
[C---:B------:R-:W-:Y:S01]  /*1d30*/  IMAD R32, R0.reuse, R32, R35 ;  /* 0x0000002000207224 */ /* 0x040fe200078e0223 */
[----:B------:R-:W-:Y:S01]  /*1d40*/  ISETP.GT.U32.AND P4, PT, R0, R31, PT ;  /* 0x0000001f0000720c */ /* 0x000fe20003f84070 */
[----:B------:R-:W-:Y:S02]  /*1d50*/  VIADD R35, R2, 0x84 ;  /* 0x0000008402237836 */ /* 0x000fe40000000000 */
[----:B------:R-:W-:Y:S01]  /*1d60*/  @!P1 IMAD.MOV R28, RZ, RZ, -R28 ;  /* 0x000000ffff1c9224 */ /* 0x000fe200078e0a1c */
[----:B------:R-:W-:Y:S01]  /*1d70*/  ISETP.GT.U32.AND P3, PT, R0, R32, PT ;  /* 0x000000200000720c */ /* 0x000fe20003f64070 */
[----:B------:R-:W-:Y:S01]  /*1d80*/  @!P0 IMAD.MOV R30, RZ, RZ, -R30 ;  /* 0x000000ffff1e8224 */ /* 0x000fe200078e0a1e */
[----:B------:R-:W-:Y:S01]  /*1d90*/  ISETP.GE.AND P1, PT, R37, RZ, PT ;  /* 0x000000ff2500720c */ /* 0x000fe20003f26270 */
[C---:B------:R-:W-:Y:S01]  /*1da0*/  VIADD R42, R2.reuse, 0x7c ;  /* 0x0000007c022a7836 */ /* 0x040fe20000000000 */
[----:B------:R-:W-:Y:S01]  /*1db0*/  IABS R37, R35 ;  /* 0x0000002300257213 */ /* 0x000fe20000000000 */
[----:B------:R-:W-:-:S02]  /*1dc0*/  VIADD R58, R2, 0x70 ;  /* 0x00000070023a7836 */ /* 0x000fc40000000000 */
[--C-:B------:R-:W-:Y:S01]  /*1dd0*/  @!P2 IMAD.IADD R33, R33, 0x1, -R0.reuse ;  /* 0x000000012121a824 */ /* 0x100fe200078e0a00 */
[----:B------:R-:W-:Y:S01]  /*1de0*/  IABS R40, R42 ;  /* 0x0000002a00287213 */ /* 0x000fe20000000000 */
[--C-:B------:R-:W-:Y:S01]  /*1df0*/  @!P4 IMAD.IADD R31, R31, 0x1, -R0.reuse ;  /* 0x000000011f1fc824 */ /* 0x100fe200078e0a00 */
[----:B------:R-:W-:Y:S01]  /*1e00*/  ISETP.GE.AND P4, PT, R35, RZ, PT ;  /* 0x000000ff2300720c */ /* 0x000fe20003f86270 */
[----:B------:R-:W-:Y:S01]  /*1e10*/  IMAD.HI.U32 R35, R3, R38, RZ ;  /* 0x0000002603237227 */ /* 0x000fe200078e00ff */
[----:B------:R-:W-:Y:S02]  /*1e20*/  ISETP.GT.U32.AND P0, PT, R0, R33, PT ;  /* 0x000000210000720c */ /* 0x000fe40003f04070 */
[----:B------:R-:W-:Y:S01]  /*1e30*/  ISETP.GE.AND P2, PT, R42, RZ, PT ;  /* 0x000000ff2a00720c */ /* 0x000fe20003f46270 */
[----:B------:R-:W-:Y:S01]  /*1e40*/  @!P3 IMAD.IADD R32, R32, 0x1, -R0 ;  /* 0x000000012020b824 */ /* 0x000fe200078e0a00 */
[----:B------:R-:W-:Y:S01]  /*1e50*/  IABS R52, R58 ;  /* 0x0000003a00347213 */ /* 0x000fe20000000000 */
[----:B------:R-:W-:-:S02]  /*1e60*/  IMAD.MOV R35, RZ, RZ, -R35 ;  /* 0x000000ffff237224 */ /* 0x000fc400078e0a23 */
[----:B------:R-:W-:Y:S01]  /*1e70*/  IMAD.HI.U32 R34, R3, R37, RZ ;  /* 0x0000002503227227 */ /* 0x000fe200078e00ff */
[----:B------:R-:W-:-:S03]  /*1e80*/  ISETP.GT.U32.AND P3, PT, R0, R32, PT ;  /* 0x000000200000720c */ /* 0x000fc60003f64070 */
[C---:B------:R-:W-:Y:S02]  /*1e90*/  IMAD R35, R0.reuse, R35, R38 ;  /* 0x0000002300237224 */ /* 0x040fe400078e0226 */
[----:B------:R-:W-:Y:S01]  /*1ea0*/  @!P0 IADD3 R33, PT, PT, R33, -R0, RZ ;  /* 0x8000000021218210 */ /* 0x000fe20007ffe0ff */
[----:B------:R-:W-:Y:S02]  /*1eb0*/  IMAD.HI.U32 R36, R3, R40, RZ ;  /* 0x0000002803247227 */ /* 0x000fe400078e00ff */
[----:B------:R-:W-:Y:S02]  /*1ec0*/  ISETP.GT.U32.AND P0, PT, R0, R35, PT ;  /* 0x000000230000720c */ /* 0x000fe40003f04070 */
[----:B------:R-:W-:Y:S02]  /*1ed0*/  IMAD.MOV R34, RZ, RZ, -R34 ;  /* 0x000000ffff227224 */ /* 0x000fe400078e0a22 */
[----:B------:R-:W-:Y:S02]  /*1ee0*/  @!P5 IMAD.MOV R31, RZ, RZ, -R31 ;  /* 0x000000ffff1fd224 */ /* 0x000fe400078e0a1f */
[----:B------:R-:W-:Y:S01]  /*1ef0*/  @!P3 IMAD.IADD R32, R32, 0x1, -R0 ;  /* 0x000000012020b824 */ /* 0x000fe200078e0a00 */
[----:B------:R-:W-:Y:S01]  /*1f00*/  ISETP.GE.AND P3, PT, R41, RZ, PT ;  /* 0x000000ff2900720c */ /* 0x000fe20003f66270 */
[----:B------:R-:W-:Y:S01]  /*1f10*/  IMAD R34, R0, R34, R37 ;  /* 0x0000002200227224 */ /* 0x000fe200078e0225 */
[----:B------:R-:W-:Y:S01]  /*1f20*/  IADD3 R41, PT, PT, -R36, RZ, RZ ;  /* 0x000000ff24297210 */ /* 0x000fe20007ffe1ff */
[----:B------:R-:W-:-:S02]  /*1f30*/  VIADD R36, R2, 0x78 ;  /* 0x0000007802247836 */ /* 0x000fc40000000000 */
[----:B------:R-:W-:Y:S01]  /*1f40*/  @!P1 IMAD.MOV R32, RZ, RZ, -R32 ;  /* 0x000000ffff209224 */ /* 0x000fe200078e0a20 */
[----:B------:R-:W-:Y:S01]  /*1f50*/  ISETP.GT.U32.AND P5, PT, R0, R34, PT ;  /* 0x000000220000720c */ /* 0x000fe20003fa4070 */
[----:B------:R-:W-:Y:S01]  /*1f60*/  @!P0 IMAD.IADD R35, R35, 0x1, -R0 ;  /* 0x0000000123238824 */ /* 0x000fe200078e0a00 */
[----:B------:R-:W-:Y:S01]  /*1f70*/  IABS R42, R36 ;  /* 0x00000024002a7213 */ /* 0x000fe20000000000 */
[----:B------:R-:W-:Y:S01]  /*1f80*/  VIADD R56, R2, 0x74 ;  /* 0x0000007402387836 */ /* 0x000fe20000000000 */
[----:B------:R-:W-:Y:S01]  /*1f90*/  ISETP.GE.AND P1, PT, R36, RZ, PT ;  /* 0x000000ff2400720c */ /* 0x000fe20003f26270 */
[----:B------:R-:W-:Y:S01]  /*1fa0*/  VIADD R59, R2, 0x6c ;  /* 0x0000006c023b7836 */ /* 0x000fe20000000000 */
[----:B------:R-:W-:Y:S01]  /*1fb0*/  ISETP.GT.U32.AND P0, PT, R0, R35, PT ;  /* 0x000000230000720c */ /* 0x000fe20003f04070 */
[----:B------:R-:W-:Y:S01]  /*1fc0*/  IMAD.HI.U32 R36, R3, R42, RZ ;  /* 0x0000002a03247227 */ /* 0x000fe200078e00ff */
[----:B------:R-:W-:Y:S02]  /*1fd0*/  IABS R51, R56 ;  /* 0x0000003800337213 */ /* 0x000fe40000000000 */
[----:B------:R-:W-:Y:S01]  /*1fe0*/  IABS R54, R59 ;  /* 0x0000003b00367213 */ /* 0x000fe20000000000 */
[----:B------:R-:W-:-:S02]  /*1ff0*/  IMAD.MOV R43, RZ, RZ, -R36 ;  /* 0x000000ffff2b7224 */ /* 0x000fc400078e0a24 */
[----:B------:R-:W-:Y:S02]  /*2000*/  IMAD R38, R0, R41, R40 ;  /* 0x0000002900267224 */ /* 0x000fe400078e0228 */
[----:B------:R-:W-:Y:S02]  /*2010*/  @!P5 IMAD.IADD R34, R34, 0x1, -R0 ;  /* 0x000000012222d824 */ /* 0x000fe400078e0a00 */
[C---:B------:R-:W-:Y:S02]  /*2020*/  IMAD R36, R0.reuse, R43, R42 ;  /* 0x0000002b00247224 */ /* 0x040fe400078e022a */
[----:B------:R-:W-:Y:S01]  /*2030*/  @!P6 IMAD.MOV R33, RZ, RZ, -R33 ;  /* 0x000000ffff21e224 */ /* 0x000fe200078e0a21 */
[C---:B------:R-:W-:Y:S01]  /*2040*/  ISETP.GT.U32.AND P6, PT, R0.reuse, R38, PT ;  /* 0x000000260000720c */ /* 0x040fe20003fc4070 */
[----:B------:R-:W-:Y:S01]  /*2050*/  IMAD.HI.U32 R40, R3, R52, RZ ;  /* 0x0000003403287227 */ /* 0x000fe200078e00ff */
[----:B------:R-:W-:-:S03]  /*2060*/  ISETP.GT.U32.AND P5, PT, R0, R34, PT ;  /* 0x000000220000720c */ /* 0x000fc60003fa4070 */
[----:B------:R-:W-:Y:S01]  /*2070*/  @!P0 IMAD.IADD R35, R35, 0x1, -R0 ;  /* 0x0000000123238824 */ /* 0x000fe200078e0a00 */
[----:B------:R-:W-:Y:S01]  /*2080*/  ISETP.GT.U32.AND P0, PT, R0, R36, PT ;  /* 0x000000240000720c */ /* 0x000fe20003f04070 */
[----:B------:R-:W-:-:S04]  /*2090*/  IMAD.HI.U32 R37, R3, R51, RZ ;  /* 0x0000003303257227 */ /* 0x000fc800078e00ff */
[----:B------:R-:W-:-:S04]  /*20a0*/  IMAD.HI.U32 R41, R3, R54, RZ ;  /* 0x0000003603297227 */ /* 0x000fc800078e00ff */
[----:B------:R-:W-:Y:S02]  /*20b0*/  IMAD.MOV R53, RZ, RZ, -R40 ;  /* 0x000000ffff357224 */ /* 0x000fe400078e0a28 */
[----:B------:R-:W-:Y:S02]  /*20c0*/  IMAD.MOV R37, RZ, RZ, -R37 ;  /* 0x000000ffff257224 */ /* 0x000fe400078e0a25 */
[----:B------:R-:W-:Y:S02]  /*20d0*/  IMAD.MOV R55, RZ, RZ, -R41 ;  /* 0x000000ffff377224 */ /* 0x000fe400078e0a29 */
[----:B------:R-:W-:Y:S01]  /*20e0*/  IMAD R41, R0, R53, R52 ;  /* 0x0000003500297224 */ /* 0x000fe200078e0234 */
[----:B------:R-:W-:Y:S01]  /*20f0*/  IADD3 R52, PT, PT, R2, 0x68, RZ ;  /* 0x0000006802347810 */ /* 0x000fe20007ffe0ff */
[----:B------:R-:W-:Y:S02]  /*2100*/  IMAD R37, R0, R37, R51 ;  /* 0x0000002500257224 */ /* 0x000fe400078e0233 */
[--C-:B------:R-:W-:Y:S01]  /*2110*/  @!P6 IMAD.IADD R38, R38, 0x1, -R0.reuse ;  /* 0x000000012626e824 */ /* 0x100fe200078e0a00 */
[----:B------:R-:W-:Y:S01]  /*2120*/  IABS R51, R52 ;  /* 0x0000003400337213 */ /* 0x000fe20000000000 */
[--C-:B------:R-:W-:Y:S01]  /*2130*/  @!P5 IMAD.IADD R34, R34, 0x1, -R0.reuse ;  /* 0x000000012222d824 */ /* 0x100fe200078e0a00 */
[----:B------:R-:W-:Y:S01]  /*2140*/  ISETP.GT.U32.AND P6, PT, R0, R37, PT ;  /* 0x000000250000720c */ /* 0x000fe20003fc4070 */
[----:B------:R-:W-:Y:S01]  /*2150*/  @!P0 IMAD.IADD R36, R36, 0x1, -R0 ;  /* 0x0000000124248824 */ /* 0x000fe200078e0a00 */
[----:B------:R-:W-:Y:S01]  /*2160*/  ISETP.GT.U32.AND P0, PT, R0, R38, PT ;  /* 0x000000260000720c */ /* 0x000fe20003f04070 */
[----:B------:R-:W-:Y:S01]  /*2170*/  IMAD.HI.U32 R40, R3, R51, RZ ;  /* 0x0000003303287227 */ /* 0x000fe200078e00ff */
[----:B------:R-:W-:-:S03]  /*2180*/  ISETP.GE.AND P5, PT, R56, RZ, PT ;  /* 0x000000ff3800720c */ /* 0x000fc60003fa6270 */
[----:B------:R-:W-:Y:S01]  /*2190*/  @!P4 IMAD.MOV R34, RZ, RZ, -R34 ;  /* 0x000000ffff22c224 */ /* 0x000fe200078e0a22 */
[C---:B------:R-:W-:Y:S01]  /*21a0*/  ISETP.GT.U32.AND P4, PT, R0.reuse, R36, PT ;  /* 0x000000240000720c */ /* 0x040fe20003f84070 */
[----:B------:R-:W-:Y:S01]  /*21b0*/  IMAD R43, R0, R55, R54 ;  /* 0x00000037002b7224 */ /* 0x000fe200078e0236 */
[----:B------:R-:W-:Y:S01]  /*21c0*/  IADD3 R40, PT, PT, -R40, RZ, RZ ;  /* 0x000000ff28287210 */ /* 0x000fe20007ffe1ff */
[----:B------:R-:W-:Y:S02]  /*21d0*/  VIADD R54, R2, 0x64 ;  /* 0x0000006402367836 */ /* 0x000fe40000000000 */
[--C-:B------:R-:W-:Y:S02]  /*21e0*/  @!P6 IMAD.IADD R37, R37, 0x1, -R0.reuse ;  /* 0x000000012525e824 */ /* 0x100fe400078e0a00 */
[----:B------:R-:W-:Y:S01]  /*21f0*/  @!P3 IMAD.MOV R35, RZ, RZ, -R35 ;  /* 0x000000ffff23b224 */ /* 0x000fe200078e0a23 */
[----:B------:R-:W-:Y:S01]  /*2200*/  IABS R53, R54 ;  /* 0x0000003600357213 */ /* 0x000fe20000000000 */
[C---:B------:R-:W-:Y:S01]  /*2210*/  IMAD R51, R0.reuse, R40, R51 ;  /* 0x0000002800337224 */ /* 0x040fe200078e0233 */
[----:B------:R-:W-:Y:S01]  /*2220*/  ISETP.GT.U32.AND P3, PT, R0, R41, PT ;  /* 0x000000290000720c */ /* 0x000fe20003f64070 */
[----:B------:R-:W-:Y:S01]  /*2230*/  @!P0 IMAD.IADD R38, R38, 0x1, -R0 ;  /* 0x0000000126268824 */ /* 0x000fe200078e0a00 */
[C---:B------:R-:W-:Y:S01]  /*2240*/  ISETP.GT.U32.AND P6, PT, R0.reuse, R37, PT ;  /* 0x000000250000720c */ /* 0x040fe20003fc4070 */
[----:B------:R-:W-:Y:S01]  /*2250*/  IMAD.HI.U32 R42, R3, R53, RZ ;  /* 0x00000035032a7227 */ /* 0x000fe200078e00ff */
[----:B------:R-:W-:-:S03]  /*2260*/  ISETP.GT.U32.AND P0, PT, R0, R43, PT ;  /* 0x0000002b0000720c */ /* 0x000fc60003f04070 */
[----:B------:R-:W-:Y:S01]  /*2270*/  @!P4 IMAD.IADD R36, R36, 0x1, -R0 ;  /* 0x000000012424c824 */ /* 0x000fe200078e0a00 */
[----:B------:R-:W-:Y:S01]  /*2280*/  ISETP.GT.U32.AND P4, PT, R0, R51, PT ;  /* 0x000000330000720c */ /* 0x000fe20003f84070 */
[----:B------:R-:W-:Y:S02]  /*2290*/  IMAD.MOV R42, RZ, RZ, -R42 ;  /* 0x000000ffff2a7224 */ /* 0x000fe400078e0a2a */
[----:B------:R-:W-:Y:S02]  /*22a0*/  VIADD R56, R2, 0x60 ;  /* 0x0000006002387836 */ /* 0x000fe40000000000 */
[----:B------:R-:W-:Y:S02]  /*22b0*/  IMAD R53, R0, R42, R53 ;  /* 0x0000002a00357224 */ /* 0x000fe400078e0235 */
[----:B------:R-:W-:Y:S01]  /*22c0*/  VIADD R60, R2, 0x5c ;  /* 0x0000005c023c7836 */ /* 0x000fe20000000000 */
[----:B------:R-:W-:Y:S01]  /*22d0*/  IABS R55, R56 ;  /* 0x0000003800377213 */ /* 0x000fe20000000000 */
[--C-:B------:R-:W-:Y:S01]  /*22e0*/  @!P3 IMAD.IADD R41, R41, 0x1, -R0.reuse ;  /* 0x000000012929b824 */ /* 0x100fe200078e0a00 */
[----:B------:R-:W-:Y:S01]  /*22f0*/  ISETP.GT.U32.AND P3, PT, R0, R53, PT ;  /* 0x000000350000720c */ /* 0x000fe20003f64070 */
[--C-:B------:R-:W-:Y:S01]  /*2300*/  @!P6 IMAD.IADD R37, R37, 0x1, -R0.reuse ;  /* 0x000000012525e824 */ /* 0x100fe200078e0a00 */
[----:B------:R-:W-:Y:S01]  /*2310*/  ISETP.GE.AND P6, PT, R58, RZ, PT ;  /* 0x000000ff3a00720c */ /* 0x000fe20003fc6270 */
[----:B------:R-:W-:Y:S01]  /*2320*/  @!P4 IMAD.IADD R51, R51, 0x1, -R0 ;  /* 0x000000013333c824 */ /* 0x000fe200078e0a00 */
[----:B------:R-:W-:Y:S01]  /*2330*/  IABS R57, R60 ;  /* 0x0000003c00397213 */ /* 0x000fe20000000000 */
[----:B------:R-:W-:Y:S01]  /*2340*/  VIADD R58, R2, 0x58 ;  /* 0x00000058023a7836 */ /* 0x000fe20000000000 */
[----:B------:R-:W-:Y:S01]  /*2350*/  ISETP.GT.U32.AND P4, PT, R0, R41, PT ;  /* 0x000000290000720c */ /* 0x000fe20003f84070 */
[----:B------:R-:W-:Y:S01]  /*2360*/  IMAD.HI.U32 R40, R3, R55, RZ ;  /* 0x0000003703287227 */ /* 0x000fe200078e00ff */
[----:B------:R-:W-:-:S02]  /*2370*/  @!P0 IADD3 R43, PT, PT, R43, -R0, RZ ;  /* 0x800000002b2b8210 */ /* 0x000fc40007ffe0ff */
[----:B------:R-:W-:Y:S01]  /*2380*/  ISETP.GE.AND P0, PT, R59, RZ, PT ;  /* 0x000000ff3b00720c */ /* 0x000fe20003f06270 */
[----:B------:R-:W-:Y:S01]  /*2390*/  IMAD.HI.U32 R42, R3, R57, RZ ;  /* 0x00000039032a7227 */ /* 0x000fe200078e00ff */
[----:B------:R-:W-:-:S03]  /*23a0*/  IABS R59, R58 ;  /* 0x0000003a003b7213 */ /* 0x000fc60000000000 */
[----:B------:R-:W-:Y:S02]  /*23b0*/  IMAD.MOV R40, RZ, RZ, -R40 ;  /* 0x000000ffff287224 */ /* 0x000fe400078e0a28 */
[----:B------:R-:W-:Y:S02]  /*23c0*/  VIADD R62, R2, 0x54 ;  /* 0x00000054023e7836 */ /* 0x000fe40000000000 */
[----:B------:R-:W-:Y:S01]  /*23d0*/  @!P2 IMAD.MOV R38, RZ, RZ, -R38 ;  /* 0x000000ffff26a224 */ /* 0x000fe200078e0a26 */
[C---:B------:R-:W-:Y:S01]  /*23e0*/  ISETP.GT.U32.AND P2, PT, R0.reuse, R43, PT ;  /* 0x0000002b0000720c */ /* 0x040fe20003f44070 */
[----:B------:R-:W-:Y:S01]  /*23f0*/  IMAD.MOV R42, RZ, RZ, -R42 ;  /* 0x000000ffff2a7224 */ /* 0x000fe200078e0a2a */
[----:B------:R-:W-:Y:S01]  /*2400*/  IABS R61, R62 ;  /* 0x0000003e003d7213 */ /* 0x000fe20000000000 */
[C---:B------:R-:W-:Y:S02]  /*2410*/  IMAD R55, R0.reuse, R40, R55 ;  /* 0x0000002800377224 */ /* 0x040fe400078e0237 */
[----:B------:R-:W-:Y:S01]  /*2420*/  @!P3 IMAD.IADD R53, R53, 0x1, -R0 ;  /* 0x000000013535b824 */ /* 0x000fe200078e0a00 */
[----:B------:R-:W-:Y:S01]  /*2430*/  ISETP.GT.U32.AND P3, PT, R0, R51, PT ;  /* 0x000000330000720c */ /* 0x000fe20003f64070 */
[----:B------:R-:W-:-:S04]  /*2440*/  IMAD.HI.U32 R40, R3, R59, RZ ;  /* 0x0000003b03287227 */ /* 0x000fc800078e00ff */
[----:B------:R-:W-:Y:S02]  /*2450*/  IMAD R57, R0, R42, R57 ;  /* 0x0000002a00397224 */ /* 0x000fe400078e0239 */
[----:B------:R-:W-:Y:S01]  /*2460*/  @!P4 IMAD.IADD R41, R41, 0x1, -R0 ;  /* 0x000000012929c824 */ /* 0x000fe200078e0a00 */
[----:B------:R-:W-:Y:S01]  /*2470*/  ISETP.GE.AND P4, PT, R52, RZ, PT ;  /* 0x000000ff3400720c */ /* 0x000fe20003f86270 */
[----:B------:R-:W-:Y:S01]  /*2480*/  IMAD.MOV R42, RZ, RZ, -R40 ;  /* 0x000000ffff2a7224 */ /* 0x000fe200078e0a28 */
[----:B------:R-:W-:Y:S01]  /*2490*/  @!P2 IADD3 R43, PT, PT, R43, -R0, RZ ;  /* 0x800000002b2ba210 */ /* 0x000fe20007ffe0ff */
[----:B------:R-:W-:Y:S01]  /*24a0*/  IMAD.HI.U32 R40, R3, R61, RZ ;  /* 0x0000003d03287227 */ /* 0x000fe200078e00ff */
[C---:B------:R-:W-:Y:S02]  /*24b0*/  ISETP.GT.U32.AND P2, PT, R0.reuse, R57, PT ;  /* 0x000000390000720c */ /* 0x040fe40003f44070 */
[----:B------:R-:W-:Y:S01]  /*24c0*/  @!P0 IADD3 R43, PT, PT, -R43, RZ, RZ ;  /* 0x000000ff2b2b8210 */ /* 0x000fe20007ffe1ff */
[----:B------:R-:W-:-:S02]  /*24d0*/  IMAD R59, R0, R42, R59 ;  /* 0x0000002a003b7224 */ /* 0x000fc400078e023b */
[----:B------:R-:W-:Y:S02]  /*24e0*/  IMAD.MOV R40, RZ, RZ, -R40 ;  /* 0x000000ffff287224 */ /* 0x000fe400078e0a28 */
[----:B------:R-:W-:Y:S01]  /*24f0*/  @!P3 IMAD.IADD R51, R51, 0x1, -R0 ;  /* 0x000000013333b824 */ /* 0x000fe200078e0a00 */
[C---:B------:R-:W-:Y:S01]  /*2500*/  ISETP.GT.U32.AND P0, PT, R0.reuse, R59, PT ;  /* 0x0000003b0000720c */ /* 0x040fe20003f04070 */
[----:B------:R-:W-:Y:S01]  /*2510*/  IMAD R61, R0, R40, R61 ;  /* 0x00000028003d7224 */ /* 0x000fe200078e023d */
[----:B------:R-:W-:Y:S01]  /*2520*/  ISETP.GE.AND P3, PT, R54, RZ, PT ;  /* 0x000000ff3600720c */ /* 0x000fe20003f66270 */
[----:B------:R-:W-:Y:S01]  /*2530*/  @!P5 IMAD.MOV R37, RZ, RZ, -R37 ;  /* 0x000000ffff25d224 */ /* 0x000fe200078e0a25 */
[C---:B------:R-:W-:Y:S01]  /*2540*/  ISETP.GT.U32.AND P5, PT, R0.reuse, R55, PT ;  /* 0x000000370000720c */ /* 0x040fe20003fa4070 */
[----:B------:R-:W-:Y:S01]  /*2550*/  @!P1 IMAD.MOV R36, RZ, RZ, -R36 ;  /* 0x000000ffff249224 */ /* 0x000fe200078e0a24 */
[C---:B------:R-:W-:Y:S01]  /*2560*/  ISETP.GT.U32.AND P1, PT, R0.reuse, R53, PT ;  /* 0x000000350000720c */ /* 0x040fe20003f24070 */
[----:B------:R-:W-:Y:S01]  /*2570*/  @!P4 IMAD.MOV R51, RZ, RZ, -R51 ;  /* 0x000000ffff33c224 */ /* 0x000fe200078e0a33 */
[----:B------:R-:W-:Y:S01]  /*2580*/  ISETP.GT.U32.AND P4, PT, R0, R61, PT ;  /* 0x0000003d0000720c */ /* 0x000fe20003f84070 */
[----:B------:R-:W-:-:S02]  /*2590*/  VIADD R52, R2, 0x50 ;  /* 0x0000005002347836 */ /* 0x000fc40000000000 */
[----:B------:R-:W-:Y:S02]  /*25a0*/  VIADD R42, R2, 0x4c ;  /* 0x0000004c022a7836 */ /* 0x000fe40000000000 */
[--C-:B------:R-:W-:Y:S01]  /*25b0*/  @!P0 IMAD.IADD R59, R59, 0x1, -R0.reuse ;  /* 0x000000013b3b8824 */ /* 0x100fe200078e0a00 */
[----:B------:R-:W-:Y:S01]  /*25c0*/  IABS R63, R52 ;  /* 0x00000034003f7213 */ /* 0x000fe20000000000 */
[--C-:B------:R-:W-:Y:S01]  /*25d0*/  @!P2 IMAD.IADD R57, R57, 0x1, -R0.reuse ;  /* 0x000000013939a824 */ /* 0x100fe200078e0a00 */
[----:B------:R-:W-:Y:S01]  /*25e0*/  IABS R65, R42 ;  /* 0x0000002a00417213 */ /* 0x000fe20000000000 */
[--C-:B------:R-:W-:Y:S01]  /*25f0*/  @!P5 IMAD.IADD R55, R55, 0x1, -R0.reuse ;  /* 0x000000013737d824 */ /* 0x100fe200078e0a00 */
[----:B------:R-:W-:Y:S01]  /*2600*/  ISETP.GE.AND P0, PT, R42, RZ, PT ;  /* 0x000000ff2a00720c */ /* 0x000fe20003f06270 */
[----:B------:R-:W-:Y:S01]  /*2610*/  IMAD.HI.U32 R40, R3, R63, RZ ;  /* 0x0000003f03287227 */ /* 0x000fe200078e00ff */
[----:B------:R-:W-:Y:S02]  /*2620*/  ISETP.GE.AND P5, PT, R60, RZ, PT ;  /* 0x000000ff3c00720c */ /* 0x000fe40003fa6270 */
[----:B------:R-:W-:Y:S01]  /*2630*/  ISETP.GT.U32.AND P2, PT, R0, R55, PT ;  /* 0x000000370000720c */ /* 0x000fe20003f44070 */
[--C-:B------:R-:W-:Y:S01]  /*2640*/  @!P1 IMAD.IADD R53, R53, 0x1, -R0.reuse ;  /* 0x0000000135359824 */ /* 0x100fe200078e0a00 */
[----:B------:R-:W-:Y:S01]  /*2650*/  ISETP.GE.AND P1, PT, R56, RZ, PT ;  /* 0x000000ff3800720c */ /* 0x000fe20003f26270 */
[----:B------:R-:W-:Y:S01]  /*2660*/  @!P4 IMAD.IADD R61, R61, 0x1, -R0 ;  /* 0x000000013d3dc824 */ /* 0x000fe200078e0a00 */
[----:B------:R-:W-:Y:S01]  /*2670*/  ISETP.GT.U32.AND P4, PT, R0, R59, PT ;  /* 0x0000003b0000720c */ /* 0x000fe20003f84070 */
[----:B------:R-:W-:-:S02]  /*2680*/  IMAD.MOV R40, RZ, RZ, -R40 ;  /* 0x000000ffff287224 */ /* 0x000fc400078e0a28 */
[----:B------:R-:W-:Y:S01]  /*2690*/  @!P3 IMAD.MOV R53, RZ, RZ, -R53 ;  /* 0x000000ffff35b224 */ /* 0x000fe200078e0a35 */
[----:B------:R-:W-:Y:S01]  /*26a0*/  ISETP.GE.AND P3, PT, R58, RZ, PT ;  /* 0x000000ff3a00720c */ /* 0x000fe20003f66270 */
[----:B------:R-:W-:Y:S02]  /*26b0*/  IMAD R63, R0, R40, R63 ;  /* 0x00000028003f7224 */ /* 0x000fe400078e023f */
[----:B------:R-:W-:-:S04]  /*26c0*/  IMAD.HI.U32 R40, R3, R65, RZ ;  /* 0x0000004103287227 */ /* 0x000fc800078e00ff */
[----:B------:R-:W-:Y:S02]  /*26d0*/  IMAD.MOV R40, RZ, RZ, -R40 ;  /* 0x000000ffff287224 */ /* 0x000fe400078e0a28 */
[--C-:B------:R-:W-:Y:S01]  /*26e0*/  @!P4 IMAD.IADD R59, R59, 0x1, -R0.reuse ;  /* 0x000000013b3bc824 */ /* 0x100fe200078e0a00 */
[C---:B------:R-:W-:Y:S01]  /*26f0*/  ISETP.GT.U32.AND P4, PT, R0.reuse, R63, PT ;  /* 0x0000003f0000720c */ /* 0x040fe20003f84070 */
[C---:B------:R-:W-:Y:S02]  /*2700*/  IMAD R65, R0.reuse, R40, R65 ;  /* 0x0000002800417224 */ /* 0x040fe400078e0241 */
[----:B------:R-:W-:Y:S01]  /*2710*/  @!P6 IMAD.MOV R41, RZ, RZ, -R41 ;  /* 0x000000ffff29e224 */ /* 0x000fe200078e0a29 */
[----:B------:R-:W-:Y:S01]  /*2720*/  ISETP.GT.U32.AND P6, PT, R0, R57, PT ;  /* 0x000000390000720c */ /* 0x000fe20003fc4070 */
[--C-:B------:R-:W-:Y:S01]  /*2730*/  @!P2 IMAD.IADD R55, R55, 0x1, -R0.reuse ;  /* 0x000000013737a824 */ /* 0x100fe200078e0a00 */
[----:B------:R-:W-:Y:S01]  /*2740*/  ISETP.GE.AND P2, PT, R62, RZ, PT ;  /* 0x000000ff3e00720c */ /* 0x000fe20003f46270 */
[----:B------:R-:W-:Y:S01]  /*2750*/  @!P3 IMAD.MOV R59, RZ, RZ, -R59 ;  /* 0x000000ffff3bb224 */ /* 0x000fe200078e0a3b */
[----:B------:R-:W-:Y:S01]  /*2760*/  ISETP.GT.U32.AND P3, PT, R0, R65, PT ;  /* 0x000000410000720c */ /* 0x000fe20003f64070 */
[C---:B------:R-:W-:Y:S01]  /*2770*/  VIADD R42, R2.reuse, 0x48 ;  /* 0x00000048022a7836 */ /* 0x040fe20000000000 */
[----:B------:R-:W-:Y:S01]  /*2780*/  @!P1 IADD3 R55, PT, PT, -R55, RZ, RZ ;  /* 0x000000ff37379210 */ /* 0x000fe20007ffe1ff */
[----:B------:R-:W-:Y:S01]  /*2790*/  VIADD R54, R2, 0x40 ;  /* 0x0000004002367836 */ /* 0x000fe20000000000 */
[----:B------:R-:W-:Y:S01]  /*27a0*/  ISETP.GT.U32.AND P1, PT, R0, R61, PT ;  /* 0x0000003d0000720c */ /* 0x000fe20003f24070 */
[C---:B------:R-:W-:Y:S01]  /*27b0*/  VIADD R56, R2.reuse, 0x3c ;  /* 0x0000003c02387836 */ /* 0x040fe20000000000 */
[----:B------:R-:W-:Y:S01]  /*27c0*/  IABS R67, R42 ;  /* 0x0000002a00437213 */ /* 0x000fe20000000000 */
[----:B------:R-:W-:Y:S01]  /*27d0*/  VIADD R58, R2, 0x34 ;  /* 0x00000034023a7836 */ /* 0x000fe20000000000 */
[----:B------:R-:W-:Y:S01]  /*27e0*/  IABS R71, R54 ;  /* 0x0000003600477213 */ /* 0x000fe20000000000 */
[--C-:B------:R-:W-:Y:S01]  /*27f0*/  @!P6 IMAD.IADD R57, R57, 0x1, -R0.reuse ;  /* 0x000000013939e824 */ /* 0x100fe200078e0a00 */
[----:B------:R-:W-:Y:S01]  /*2800*/  ISETP.GE.AND P6, PT, R52, RZ, PT ;  /* 0x000000ff3400720c */ /* 0x000fe20003fc6270 */
[----:B------:R-:W-:Y:S01]  /*2810*/  VIADD R52, R2, 0x44 ;  /* 0x0000004402347836 */ /* 0x000fe20000000000 */
[----:B------:R-:W-:Y:S01]  /*2820*/  @!P4 IADD3 R63, PT, PT, R63, -R0, RZ ;  /* 0x800000003f3fc210 */ /* 0x000fe20007ffe0ff */
[----:B------:R-:W-:Y:S01]  /*2830*/  @!P3 IMAD.IADD R65, R65, 0x1, -R0 ;  /* 0x000000014141b824 */ /* 0x000fe200078e0a00 */
[----:B------:R-:W-:Y:S01]  /*2840*/  IABS R73, R56 ;  /* 0x0000003800497213 */ /* 0x000fe20000000000 */
[----:B------:R-:W-:Y:S01]  /*2850*/  IMAD.HI.U32 R40, R3, R67, RZ ;  /* 0x0000004303287227 */ /* 0x000fe200078e00ff */
[----:B------:R-:W-:-:S02]  /*2860*/  IABS R69, R52 ;  /* 0x0000003400457213 */ /* 0x000fc40000000000 */
[----:B------:R-:W-:Y:S01]  /*2870*/  ISETP.GT.U32.AND P3, PT, R0, R65, PT ;  /* 0x000000410000720c */ /* 0x000fe20003f64070 */
[----:B------:R-:W-:Y:S01]  /*2880*/  @!P1 IMAD.IADD R61, R61, 0x1, -R0 ;  /* 0x000000013d3d9824 */ /* 0x000fe200078e0a00 */
[----:B------:R-:W-:Y:S01]  /*2890*/  ISETP.GE.AND P1, PT, R52, RZ, PT ;  /* 0x000000ff3400720c */ /* 0x000fe20003f26270 */
[----:B------:R-:W-:Y:S01]  /*28a0*/  IMAD.MOV R52, RZ, RZ, -R40 ;  /* 0x000000ffff347224 */ /* 0x000fe200078e0a28 */
[----:B------:R-:W-:Y:S01]  /*28b0*/  ISETP.GT.U32.AND P4, PT, R0, R63, PT ;  /* 0x0000003f0000720c */ /* 0x000fe20003f84070 */
[----:B------:R-:W-:Y:S01]  /*28c0*/  IMAD.HI.U32 R40, R3, R71, RZ ;  /* 0x0000004703287227 */ /* 0x000fe200078e00ff */
[----:B------:R-:W-:-:S03]  /*28d0*/  IABS R77, R58 ;  /* 0x0000003a004d7213 */ /* 0x000fc60000000000 */
[C---:B------:R-:W-:Y:S02]  /*28e0*/  IMAD R67, R0.reuse, R52, R67 ;  /* 0x0000003400437224 */ /* 0x040fe400078e0243 */
[----:B------:R-:W-:Y:S02]  /*28f0*/  IMAD.MOV R52, RZ, RZ, -R40 ;  /* 0x000000ffff347224 */ /* 0x000fe400078e0a28 */
[----:B------:R-:W-:Y:S02]  /*2900*/  @!P3 IMAD.IADD R65, R65, 0x1, -R0 ;  /* 0x000000014141b824 */ /* 0x000fe400078e0a00 */
[----:B------:R-:W-:Y:S02]  /*2910*/  IMAD R71, R0, R52, R71 ;  /* 0x0000003400477224 */ /* 0x000fe400078e0247 */
[----:B------:R-:W-:Y:S01]  /*2920*/  @!P5 IMAD.MOV R57, RZ, RZ, -R57 ;  /* 0x000000ffff39d224 */ /* 0x000fe200078e0a39 */
[----:B------:R-:W-:Y:S01]  /*2930*/  ISETP.GE.AND P5, PT, R42, RZ, PT ;  /* 0x000000ff2a00720c */ /* 0x000fe20003fa6270 */
[----:B------:R-:W-:Y:S01]  /*2940*/  IMAD.HI.U32 R40, R3, R73, RZ ;  /* 0x0000004903287227 */ /* 0x000fe200078e00ff */
[----:B------:R-:W-:-:S03]  /*2950*/  ISETP.GT.U32.AND P3, PT, R0, R71, PT ;  /* 0x000000470000720c */ /* 0x000fc60003f64070 */
[----:B------:R-:W-:Y:S01]  /*2960*/  IMAD.HI.U32 R42, R3, R69, RZ ;  /* 0x00000045032a7227 */ /* 0x000fe200078e00ff */
[----:B------:R-:W-:-:S03]  /*2970*/  IADD3 R40, PT, PT, -R40, RZ, RZ ;  /* 0x000000ff28287210 */ /* 0x000fc60007ffe1ff */
[----:B------:R-:W-:Y:S02]  /*2980*/  IMAD.MOV R42, RZ, RZ, -R42 ;  /* 0x000000ffff2a7224 */ /* 0x000fe400078e0a2a */
[--C-:B------:R-:W-:Y:S01]  /*2990*/  @!P4 IMAD.IADD R63, R63, 0x1, -R0.reuse ;  /* 0x000000013f3fc824 */ /* 0x100fe200078e0a00 */
[C---:B------:R-:W-:Y:S01]  /*29a0*/  ISETP.GT.U32.AND P4, PT, R0.reuse, R67, PT ;  /* 0x000000430000720c */ /* 0x040fe20003f84070 */
[C---:B------:R-:W-:Y:S02]  /*29b0*/  IMAD R69, R0.reuse, R42, R69 ;  /* 0x0000002a00457224 */ /* 0x040fe400078e0245 */
[----:B------:R-:W-:Y:S02]  /*29c0*/  @!P3 IMAD.IADD R71, R71, 0x1, -R0 ;  /* 0x000000014747b824 */ /* 0x000fe400078e0a00 */
[C---:B------:R-:W-:Y:S02]  /*29d0*/  IMAD R73, R0.reuse, R40, R73 ;  /* 0x0000002800497224 */ /* 0x040fe400078e0249 */
[----:B------:R-:W-:Y:S01]  /*29e0*/  @!P6 IMAD.MOV R63, RZ, RZ, -R63 ;  /* 0x000000ffff3fe224 */ /* 0x000fe200078e0a3f */
[C---:B------:R-:W-:Y:S01]  /*29f0*/  ISETP.GT.U32.AND P6, PT, R0.reuse, R69, PT ;  /* 0x000000450000720c */ /* 0x040fe20003fc4070 */
[----:B------:R-:W-:Y:S01]  /*2a00*/  @!P0 IMAD.MOV R65, RZ, RZ, -R65 ;  /* 0x000000ffff418224 */ /* 0x000fe200078e0a41 */
[C---:B------:R-:W-:Y:S01]  /*2a10*/  ISETP.GT.U32.AND P3, PT, R0.reuse, R71, PT ;  /* 0x000000470000720c */ /* 0x040fe20003f64070 */
[----:B------:R-:W-:Y:S01]  /*2a20*/  IMAD.HI.U32 R42, R3, R77, RZ ;  /* 0x0000004d032a7227 */ /* 0x000fe200078e00ff */
[----:B------:R-:W-:-:S03]  /*2a30*/  ISETP.GT.U32.AND P0, PT, R0, R73, PT ;  /* 0x000000490000720c */ /* 0x000fc60003f04070 */
[----:B------:R-:W-:Y:S02]  /*2a40*/  IMAD.MOV R42, RZ, RZ, -R42 ;  /* 0x000000ffff2a7224 */ /* 0x000fe400078e0a2a */
[----:B------:R-:W-:Y:S01]  /*2a50*/  @!P2 IMAD.MOV R61, RZ, RZ, -R61 ;  /* 0x000000ffff3da224 */ /* 0x000fe200078e0a3d */
[----:B------:R-:W-:Y:S01]  /*2a60*/  ISETP.GE.AND P2, PT, R54, RZ, PT ;  /* 0x000000ff3600720c */ /* 0x000fe20003f46270 */
[--C-:B------:R-:W-:Y:S02]  /*2a70*/  @!P4 IMAD.IADD R67, R67, 0x1, -R0.reuse ;  /* 0x000000014343c824 */ /* 0x100fe400078e0a00 */
[----:B------:R-:W-:Y:S02]  /*2a80*/  VIADD R54, R2, 0x38 ;  /* 0x0000003802367836 */ /* 0x000fe40000000000 */
[C---:B------:R-:W-:Y:S01]  /*2a90*/  IMAD R77, R0.reuse, R42, R77 ;  /* 0x0000002a004d7224 */ /* 0x040fe200078e024d */
[----:B------:R-:W-:Y:S01]  /*2aa0*/  ISETP.GT.U32.AND P4, PT, R0, R67, PT ;  /* 0x000000430000720c */ /* 0x000fe20003f84070 */
[----:B------:R-:W-:Y:S01]  /*2ab0*/  VIADD R60, R2, 0x30 ;  /* 0x00000030023c7836 */ /* 0x000fe20000000000 */
[----:B------:R-:W-:Y:S01]  /*2ac0*/  @!P3 IADD3 R71, PT, PT, R71, -R0, RZ ;  /* 0x800000004747b210 */ /* 0x000fe20007ffe0ff */
[--C-:B------:R-:W-:Y:S01]  /*2ad0*/  @!P6 IMAD.IADD R69, R69, 0x1, -R0.reuse ;  /* 0x000000014545e824 */ /* 0x100fe200078e0a00 */
[----:B------:R-:W-:Y:S01]  /*2ae0*/  IABS R75, R54 ;  /* 0x00000036004b7213 */ /* 0x000fe20000000000 */
[----:B------:R-:W-:Y:S01]  /*2af0*/  @!P0 IMAD.IADD R73, R73, 0x1, -R0 ;  /* 0x0000000149498824 */ /* 0x000fe200078e0a00 */
[----:B------:R-:W-:Y:S01]  /*2b00*/  ISETP.GT.U32.AND P3, PT, R0, R77, PT ;  /* 0x0000004d0000720c */ /* 0x000fe20003f64070 */
[----:B------:R-:W-:Y:S01]  /*2b10*/  VIADD R62, R2, 0x28 ;  /* 0x00000028023e7836 */ /* 0x000fe20000000000 */
[----:B------:R-:W-:Y:S01]  /*2b20*/  IABS R79, R60 ;  /* 0x0000003c004f7213 */ /* 0x000fe20000000000 */
[----:B------:R-:W-:Y:S01]  /*2b30*/  IMAD.HI.U32 R40, R3, R75, RZ ;  /* 0x0000004b03287227 */ /* 0x000fe200078e00ff */
[----:B------:R-:W-:-:S02]  /*2b40*/  ISETP.GT.U32.AND P6, PT, R0, R69, PT ;  /* 0x000000450000720c */ /* 0x000fc40003fc4070 */
[----:B------:R-:W-:Y:S01]  /*2b50*/  ISETP.GT.U32.AND P0, PT, R0, R73, PT ;  /* 0x000000490000720c */ /* 0x000fe20003f04070 */
[----:B------:R-:W-:Y:S01]  /*2b60*/  IMAD.HI.U32 R52, R3, R79, RZ ;  /* 0x0000004f03347227 */ /* 0x000fe200078e00ff */
[----:B------:R-:W-:Y:S02]  /*2b70*/  @!P4 IADD3 R67, PT, PT, R67, -R0, RZ ;  /* 0x800000004343c210 */ /* 0x000fe40007ffe0ff */
[----:B------:R-:W-:Y:S01]  /*2b80*/  ISETP.GE.AND P4, PT, R56, RZ, PT ;  /* 0x000000ff3800720c */ /* 0x000fe20003f86270 */
[----:B------:R-:W-:Y:S01]  /*2b90*/  IMAD.MOV R40, RZ, RZ, -R40 ;  /* 0x000000ffff287224 */ /* 0x000fe200078e0a28 */
[----:B------:R-:W-:Y:S01]  /*2ba0*/  IABS R83, R62 ;  /* 0x0000003e00537213 */ /* 0x000fe20000000000 */
[----:B------:R-:W-:Y:S01]  /*2bb0*/  IMAD.MOV R52, RZ, RZ, -R52 ;  /* 0x000000ffff347224 */ /* 0x000fe200078e0a34 */
[----:B------:R-:W-:Y:S01]  /*2bc0*/  @!P2 IADD3 R71, PT, PT, -R71, RZ, RZ ;  /* 0x000000ff4747a210 */ /* 0x000fe20007ffe1ff */
[----:B------:R-:W-:Y:S02]  /*2bd0*/  IMAD R75, R0, R40, R75 ;  /* 0x00000028004b7224 */ /* 0x000fe400078e024b */
[----:B------:R-:W-:-:S02]  /*2be0*/  @!P3 IMAD.IADD R77, R77, 0x1, -R0 ;  /* 0x000000014d4db824 */ /* 0x000fc400078e0a00 */
[----:B------:R-:W-:Y:S02]  /*2bf0*/  IMAD R79, R0, R52, R79 ;  /* 0x00000034004f7224 */ /* 0x000fe400078e024f */
[----:B------:R-:W-:Y:S02]  /*2c00*/  VIADD R56, R2, 0x2c ;  /* 0x0000002c02387836 */ /* 0x000fe40000000000 */
[--C-:B------:R-:W-:Y:S01]  /*2c10*/  @!P6 IMAD.IADD R69, R69, 0x1, -R0.reuse ;  /* 0x000000014545e824 */ /* 0x100fe200078e0a00 */
[C---:B------:R-:W-:Y:S01]  /*2c20*/  ISETP.GT.U32.AND P6, PT, R0.reuse, R75, PT ;  /* 0x0000004b0000720c */ /* 0x040fe20003fc4070 */
[----:B------:R-:W-:Y:S01]  /*2c30*/  @!P5 IMAD.MOV R67, RZ, RZ, -R67 ;  /* 0x000000ffff43d224 */ /* 0x000fe200078e0a43 */
[C---:B------:R-:W-:Y:S01]  /*2c40*/  ISETP.GT.U32.AND P5, PT, R0.reuse, R77, PT ;  /* 0x0000004d0000720c */ /* 0x040fe20003fa4070 */
[----:B------:R-:W-:Y:S01]  /*2c50*/  @!P0 IMAD.IADD R73, R73, 0x1, -R0 ;  /* 0x0000000149498824 */ /* 0x000fe200078e0a00 */
[----:B------:R-:W-:Y:S01]  /*2c60*/  IABS R81, R56 ;  /* 0x0000003800517213 */ /* 0x000fe20000000000 */
[----:B------:R-:W-:Y:S01]  /*2c70*/  IMAD.HI.U32 R42, R3, R83, RZ ;  /* 0x00000053032a7227 */ /* 0x000fe200078e00ff */
[----:B------:R-:W-:-:S03]  /*2c80*/  ISETP.GT.U32.AND P0, PT, R0, R79, PT ;  /* 0x0000004f0000720c */ /* 0x000fc60003f04070 */
[----:B------:R-:W-:Y:S02]  /*2c90*/  IMAD.MOV R42, RZ, RZ, -R42 ;  /* 0x000000ffff2a7224 */ /* 0x000fe400078e0a2a */
[----:B------:R-:W-:Y:S02]  /*2ca0*/  VIADD R66, R2, 0x20 ;  /* 0x0000002002427836 */ /* 0x000fe40000000000 */
[----:B------:R-:W-:-:S03]  /*2cb0*/  IMAD.HI.U32 R40, R3, R81, RZ ;  /* 0x0000005103287227 */ /* 0x000fc600078e00ff */
[----:B------:R-:W-:Y:S01]  /*2cc0*/  IABS R87, R66 ;  /* 0x0000004200577213 */ /* 0x000fe20000000000 */
[----:B------:R-:W-:Y:S02]  /*2cd0*/  VIADD R64, R2, 0x24 ;  /* 0x0000002402407836 */ /* 0x000fe40000000000 */
[C---:B------:R-:W-:Y:S01]  /*2ce0*/  IMAD R83, R0.reuse, R42, R83 ;  /* 0x0000002a00537224 */ /* 0x040fe200078e0253 */
[----:B------:R-:W-:Y:S01]  /*2cf0*/  @!P0 IADD3 R79, PT, PT, R79, -R0, RZ ;  /* 0x800000004f4f8210 */ /* 0x000fe20007ffe0ff */
[----:B------:R-:W-:Y:S01]  /*2d00*/  IMAD.MOV R40, RZ, RZ, -R40 ;  /* 0x000000ffff287224 */ /* 0x000fe200078e0a28 */
[----:B------:R-:W-:Y:S01]  /*2d10*/  IABS R85, R64 ;  /* 0x0000004000557213 */ /* 0x000fe20000000000 */
[--C-:B------:R-:W-:Y:S01]  /*2d20*/  @!P6 IMAD.IADD R75, R75, 0x1, -R0.reuse ;  /* 0x000000014b4be824 */ /* 0x100fe200078e0a00 */
[C---:B------:R-:W-:Y:S01]  /*2d30*/  ISETP.GT.U32.AND P0, PT, R0.reuse, R79, PT ;  /* 0x0000004f0000720c */ /* 0x040fe20003f04070 */
[----:B------:R-:W-:Y:S01]  /*2d40*/  @!P5 IMAD.IADD R77, R77, 0x1, -R0 ;  /* 0x000000014d4dd824 */ /* 0x000fe200078e0a00 */
[C---:B------:R-:W-:Y:S01]  /*2d50*/  ISETP.GT.U32.AND P5, PT, R0.reuse, R83, PT ;  /* 0x000000530000720c */ /* 0x040fe20003fa4070 */
[C---:B------:R-:W-:Y:S01]  /*2d60*/  IMAD R81, R0.reuse, R40, R81 ;  /* 0x0000002800517224 */ /* 0x040fe200078e0251 */
[----:B------:R-:W-:Y:S01]  /*2d70*/  ISETP.GT.U32.AND P3, PT, R0, R75, PT ;  /* 0x0000004b0000720c */ /* 0x000fe20003f64070 */
[----:B------:R-:W-:Y:S01]  /*2d80*/  IMAD.HI.U32 R40, R3, R87, RZ ;  /* 0x0000005703287227 */ /* 0x000fe200078e00ff */
[----:B------:R-:W-:-:S03]  /*2d90*/  ISETP.GE.AND P6, PT, R54, RZ, PT ;  /* 0x000000ff3600720c */ /* 0x000fc60003fc6270 */
[----:B------:R-:W-:Y:S02]  /*2da0*/  VIADD R68, R2, 0x1c ;  /* 0x0000001c02447836 */ /* 0x000fe40000000000 */
[----:B------:R-:W-:-:S03]  /*2db0*/  IMAD.HI.U32 R52, R3, R85, RZ ;  /* 0x0000005503347227 */ /* 0x000fc600078e00ff */
[----:B------:R-:W-:Y:S01]  /*2dc0*/  IABS R89, R68 ;  /* 0x0000004400597213 */ /* 0x000fe20000000000 */
[----:B------:R-:W-:Y:S02]  /*2dd0*/  IMAD.MOV R42, RZ, RZ, -R40 ;  /* 0x000000ffff2a7224 */ /* 0x000fe400078e0a28 */
[----:B------:R-:W-:Y:S02]  /*2de0*/  IMAD.MOV R52, RZ, RZ, -R52 ;  /* 0x000000ffff347224 */ /* 0x000fe400078e0a34 */
[C---:B------:R-:W-:Y:S02]  /*2df0*/  IMAD R87, R0.reuse, R42, R87 ;  /* 0x0000002a00577224 */ /* 0x040fe400078e0257 */
[----:B------:R-:W-:Y:S02]  /*2e00*/  IMAD R85, R0, R52, R85 ;  /* 0x0000003400557224 */ /* 0x000fe400078e0255 */
[----:B------:R-:W-:-:S04]  /*2e10*/  IMAD.HI.U32 R40, R3, R89, RZ ;  /* 0x0000005903287227 */ /* 0x000fc800078e00ff */
[--C-:B------:R-:W-:Y:S01]  /*2e20*/  @!P5 IMAD.IADD R83, R83, 0x1, -R0.reuse ;  /* 0x000000015353d824 */ /* 0x100fe200078e0a00 */
[C---:B------:R-:W-:Y:S01]  /*2e30*/  ISETP.GT.U32.AND P5, PT, R0.reuse, R87, PT ;  /* 0x000000570000720c */ /* 0x040fe20003fa4070 */
[--C-:B------:R-:W-:Y:S01]  /*2e40*/  @!P3 IMAD.IADD R75, R75, 0x1, -R0.reuse ;  /* 0x000000014b4bb824 */ /* 0x100fe200078e0a00 */
[C---:B------:R-:W-:Y:S01]  /*2e50*/  ISETP.GT.U32.AND P3, PT, R0.reuse, R81, PT ;  /* 0x000000510000720c */ /* 0x040fe20003f64070 */
[----:B------:R-:W-:Y:S01]  /*2e60*/  @!P0 IMAD.IADD R79, R79, 0x1, -R0 ;  /* 0x000000014f4f8824 */ /* 0x000fe200078e0a00 */
[----:B------:R-:W-:Y:S01]  /*2e70*/  ISETP.GT.U32.AND P0, PT, R0, R85, PT ;  /* 0x000000550000720c */ /* 0x000fe20003f04070 */
[----:B------:R-:W-:Y:S01]  /*2e80*/  VIADD R70, R2, 0x18 ;  /* 0x0000001802467836 */ /* 0x000fe20000000000 */
[----:B------:R-:W-:Y:S01]  /*2e90*/  IADD3 R40, PT, PT, -R40, RZ, RZ ;  /* 0x000000ff28287210 */ /* 0x000fe20007ffe1ff */
[----:B------:R-:W-:Y:S01]  /*2ea0*/  VIADD R72, R2, 0x14 ;  /* 0x0000001402487836 */ /* 0x000fe20000000000 */
[----:B------:R-:W-:Y:S01]  /*2eb0*/  ISETP.GT.U32.AND P2, PT, R0, R83, PT ;  /* 0x000000530000720c */ /* 0x000fe20003f44070 */
[----:B------:R-:W-:Y:S01]  /*2ec0*/  VIADD R74, R2, 0x8 ;  /* 0x00000008024a7836 */ /* 0x000fe20000000000 */
[----:B------:R-:W-:Y:S01]  /*2ed0*/  IABS R91, R70 ;  /* 0x00000046005b7213 */ /* 0x000fe20000000000 */
[----:B------:R-:W-:Y:S01]  /*2ee0*/  IMAD R89, R0, R40, R89 ;  /* 0x0000002800597224 */ /* 0x000fe200078e0259 */
[----:B------:R-:W-:Y:S01]  /*2ef0*/  IABS R93, R72 ;  /* 0x00000048005d7213 */ /* 0x000fe20000000000 */
[----:B------:R-:W-:Y:S01]  /*2f00*/  VIADD R76, R2, 0x4 ;  /* 0x00000004024c7836 */ /* 0x000fe20000000000 */
[----:B------:R-:W-:Y:S01]  /*2f10*/  @!P5 IADD3 R87, PT, PT, R87, -R0, RZ ;  /* 0x800000005757d210 */ /* 0x000fe20007ffe0ff */
[----:B------:R-:W-:Y:S01]  /*2f20*/  IMAD.HI.U32 R42, R3, R91, RZ ;  /* 0x0000005b032a7227 */ /* 0x000fe200078e00ff */
[----:B------:R-:W-:-:S02]  /*2f30*/  ISETP.GT.U32.AND P5, PT, R0, R89, PT ;  /* 0x000000590000720c */ /* 0x000fc40003fa4070 */
[----:B------:R-:W-:Y:S01]  /*2f40*/  IABS R99, R74 ;  /* 0x0000004a00637213 */ /* 0x000fe20000000000 */
[--C-:B------:R-:W-:Y:S01]  /*2f50*/  @!P3 IMAD.IADD R81, R81, 0x1, -R0.reuse ;  /* 0x000000015151b824 */ /* 0x100fe200078e0a00 */
[----:B------:R-:W-:Y:S01]  /*2f60*/  ISETP.GE.AND P3, PT, R58, RZ, PT ;  /* 0x000000ff3a00720c */ /* 0x000fe20003f66270 */
[----:B------:R-:W-:Y:S01]  /*2f70*/  @!P0 IMAD.IADD R85, R85, 0x1, -R0 ;  /* 0x0000000155558824 */ /* 0x000fe200078e0a00 */
[----:B------:R-:W-:Y:S01]  /*2f80*/  ISETP.GE.AND P0, PT, R60, RZ, PT ;  /* 0x000000ff3c00720c */ /* 0x000fe20003f06270 */
[----:B------:R-:W-:Y:S01]  /*2f90*/  IMAD.MOV R42, RZ, RZ, -R42 ;  /* 0x000000ffff2a7224 */ /* 0x000fe200078e0a2a */
[----:B------:R-:W-:Y:S01]  /*2fa0*/  IABS R101, R76 ;  /* 0x0000004c00657213 */ /* 0x000fe20000000000 */
[C---:B------:R-:W-:Y:S02]  /*2fb0*/  VIADD R58, R2.reuse, 0x10 ;  /* 0x00000010023a7836 */ /* 0x040fe40000000000 */
[----:B------:R-:W-:Y:S02]  /*2fc0*/  VIADD R60, R2, 0xc ;  /* 0x0000000c023c7836 */ /* 0x000fe40000000000 */
[----:B------:R-:W-:Y:S01]  /*2fd0*/  IMAD.HI.U32 R52, R3, R93, RZ ;  /* 0x0000005d03347227 */ /* 0x000fe200078e00ff */
[----:B------:R-:W-:-:S02]  /*2fe0*/  IABS R95, R58 ;  /* 0x0000003a005f7213 */ /* 0x000fc40000000000 */
[----:B------:R-:W-:Y:S01]  /*2ff0*/  IABS R97, R60 ;  /* 0x0000003c00617213 */ /* 0x000fe20000000000 */
[C---:B------:R-:W-:Y:S02]  /*3000*/  IMAD R91, R0.reuse, R42, R91 ;  /* 0x0000002a005b7224 */ /* 0x040fe400078e025b */
[----:B------:R-:W-:Y:S02]  /*3010*/  IMAD.MOV R52, RZ, RZ, -R52 ;  /* 0x000000ffff347224 */ /* 0x000fe400078e0a34 */
[----:B------:R-:W-:Y:S01]  /*3020*/  @!P5 IMAD.IADD R89, R89, 0x1, -R0 ;  /* 0x000000015959d824 */ /* 0x000fe200078e0a00 */
[C---:B------:R-:W-:Y:S01]  /*3030*/  ISETP.GT.U32.AND P5, PT, R0.reuse, R91, PT ;  /* 0x0000005b0000720c */ /* 0x040fe20003fa4070 */
[C---:B------:R-:W-:Y:S02]  /*3040*/  IMAD R93, R0.reuse, R52, R93 ;  /* 0x00000034005d7224 */ /* 0x040fe400078e025d */
[----:B------:R-:W-:Y:S01]  /*3050*/  @!P4 IMAD.MOV R73, RZ, RZ, -R73 ;  /* 0x000000ffff49c224 */ /* 0x000fe200078e0a49 */
[----:B------:R-:W-:Y:S01]  /*3060*/  ISETP.GT.U32.AND P4, PT, R0, R85, PT ;  /* 0x000000550000720c */ /* 0x000fe20003f84070 */
[----:B------:R-:W-:-:S04]  /*3070*/  IMAD.HI.U32 R40, R3, R95, RZ ;  /* 0x0000005f03287227 */ /* 0x000fc800078e00ff */
[----:B------:R-:W-:-:S04]  /*3080*/  IMAD.HI.U32 R42, R3, R97, RZ ;  /* 0x00000061032a7227 */ /* 0x000fc800078e00ff */
[----:B------:R-:W-:-:S04]  /*3090*/  IMAD.HI.U32 R52, R3, R99, RZ ;  /* 0x0000006303347227 */ /* 0x000fc800078e00ff */
[----:B------:R-:W-:-:S04]  /*30a0*/  IMAD.HI.U32 R54, R3, R101, RZ ;  /* 0x0000006503367227 */ /* 0x000fc800078e00ff */
[----:B------:R-:W-:-:S04]  /*30b0*/  IMAD.HI.U32 R3, R3, R103, RZ ;  /* 0x0000006703037227 */ /* 0x000fc800078e00ff */
[----:B------:R-:W-:Y:S01]  /*30c0*/  @!P1 IMAD.MOV R69, RZ, RZ, -R69 ;  /* 0x000000ffff459224 */ /* 0x000fe200078e0a45 */
[C---:B------:R-:W-:Y:S01]  /*30d0*/  ISETP.GT.U32.AND P1, PT, R0.reuse, R81, PT ;  /* 0x000000510000720c */ /* 0x040fe20003f24070 */
[----:B------:R-:W-:Y:S02]  /*30e0*/  IMAD.MOV R3, RZ, RZ, -R3 ;  /* 0x000000ffff037224 */ /* 0x000fe400078e0a03 */
[----:B------:R-:W-:Y:S02]  /*30f0*/  IMAD.MOV R40, RZ, RZ, -R40 ;  /* 0x000000ffff287224 */ /* 0x000fe400078e0a28 */
[----:B------:R-:W-:Y:S02]  /*3100*/  IMAD.MOV R42, RZ, RZ, -R42 ;  /* 0x000000ffff2a7224 */ /* 0x000fe400078e0a2a */
[----:B------:R-:W-:Y:S01]  /*3110*/  @!P6 IMAD.MOV R75, RZ, RZ, -R75 ;  /* 0x000000ffff4be224 */ /* 0x000fe200078e0a4b */
[C---:B------:R-:W-:Y:S01]  /*3120*/  ISETP.GT.U32.AND P6, PT, R0.reuse, R89, PT ;  /* 0x000000590000720c */ /* 0x040fe20003fc4070 */
[C---:B------:R-:W-:Y:S01]  /*3130*/  IMAD R103, R0.reuse, R3, R103 ;  /* 0x0000000300677224 */ /* 0x040fe200078e0267 */
[----:B------:R-:W-:Y:S01]  /*3140*/  LOP3.LUT R3, RZ, R39, RZ, 0x33, !PT ;  /* 0x00000027ff037212 */ /* 0x000fe200078e33ff */
[----:B------:R-:W-:Y:S01]  /*3150*/  @!P5 IMAD.IADD R91, R91, 0x1, -R0 ;  /* 0x000000015b5bd824 */ /* 0x000fe200078e0a00 */
[C---:B------:R-:W-:Y:S01]  /*3160*/  ISETP.GT.U32.AND P5, PT, R0.reuse, R87, PT ;  /* 0x000000570000720c */ /* 0x040fe20003fa4070 */
[----:B------:R-:W-:-:S02]  /*3170*/  IMAD R95, R0, R40, R95 ;  /* 0x00000028005f7224 */ /* 0x000fc400078e025f */
[C---:B------:R-:W-:Y:S02]  /*3180*/  IMAD R97, R0.reuse, R42, R97 ;  /* 0x0000002a00617224 */ /* 0x040fe400078e0261 */
[----:B------:R-:W-:Y:S01]  /*3190*/  @!P4 IMAD.IADD R85, R85, 0x1, -R0 ;  /* 0x000000015555c824 */ /* 0x000fe200078e0a00 */
[C---:B------:R-:W-:Y:S01]  /*31a0*/  ISETP.GT.U32.AND P4, PT, R0.reuse, R103, PT ;  /* 0x000000670000720c */ /* 0x040fe20003f84070 */
[----:B------:R-:W-:Y:S02]  /*31b0*/  IMAD.MOV R54, RZ, RZ, -R54 ;  /* 0x000000ffff367224 */ /* 0x000fe400078e0a36 */
[----:B------:R-:W-:Y:S01]  /*31c0*/  @!P3 IMAD.MOV R77, RZ, RZ, -R77 ;  /* 0x000000ffff4db224 */ /* 0x000fe200078e0a4d */
[C---:B------:R-:W-:Y:S01]  /*31d0*/  ISETP.GT.U32.AND P3, PT, R0.reuse, R91, PT ;  /* 0x0000005b0000720c */ /* 0x040fe20003f64070 */
[----:B------:R-:W-:Y:S01]  /*31e0*/  @!P0 IMAD.MOV R79, RZ, RZ, -R79 ;  /* 0x000000ffff4f8224 */ /* 0x000fe200078e0a4f */
[C---:B------:R-:W-:Y:S01]  /*31f0*/  ISETP.GT.U32.AND P0, PT, R0.reuse, R93, PT ;  /* 0x0000005d0000720c */ /* 0x040fe20003f04070 */
[--C-:B------:R-:W-:Y:S01]  /*3200*/  @!P1 IMAD.IADD R81, R81, 0x1, -R0.reuse ;  /* 0x0000000151519824 */ /* 0x100fe200078e0a00 */
[C---:B------:R-:W-:Y:S01]  /*3210*/  ISETP.GT.U32.AND P1, PT, R0.reuse, R95, PT ;  /* 0x0000005f0000720c */ /* 0x040fe20003f24070 */
[----:B------:R-:W-:Y:S01]  /*3220*/  @!P2 IMAD.IADD R83, R83, 0x1, -R0 ;  /* 0x000000015353a824 */ /* 0x000fe200078e0a00 */
[C---:B------:R-:W-:Y:S01]  /*3230*/  ISETP.GT.U32.AND P2, PT, R0.reuse, R97, PT ;  /* 0x000000610000720c */ /* 0x040fe20003f44070 */
[----:B------:R-:W-:Y:S01]  /*3240*/  IMAD.MOV R52, RZ, RZ, -R52 ;  /* 0x000000ffff347224 */ /* 0x000fe200078e0a34 */
[----:B------:R-:W-:Y:S01]  /*3250*/  @!P6 IADD3 R89, PT, PT, R89, -R0, RZ ;  /* 0x800000005959e210 */ /* 0x000fe20007ffe0ff */
[----:B------:R-:W-:-:S02]  /*3260*/  IMAD R101, R0, R54, R101 ;  /* 0x0000003600657224 */ /* 0x000fc400078e0265 */
[C---:B------:R-:W-:Y:S02]  /*3270*/  IMAD R99, R0.reuse, R52, R99 ;  /* 0x0000003400637224 */ /* 0x040fe400078e0263 */
[--C-:B------:R-:W-:Y:S01]  /*3280*/  @!P5 IMAD.IADD R87, R87, 0x1, -R0.reuse ;  /* 0x000000015757d824 */ /* 0x100fe200078e0a00 */
[C---:B------:R-:W-:Y:S01]  /*3290*/  ISETP.GT.U32.AND P6, PT, R0.reuse, R101, PT ;  /* 0x000000650000720c */ /* 0x040fe20003fc4070 */
[--C-:B------:R-:W-:Y:S01]  /*32a0*/  @!P4 IMAD.IADD R103, R103, 0x1, -R0.reuse ;  /* 0x000000016767c824 */ /* 0x100fe200078e0a00 */
[----:B------:R-:W-:Y:S01]  /*32b0*/  ISETP.GT.U32.AND P5, PT, R0, R99, PT ;  /* 0x000000630000720c */ /* 0x000fe20003fa4070 */
[--C-:B------:R-:W-:Y:S01]  /*32c0*/  @!P3 IMAD.IADD R91, R91, 0x1, -R0.reuse ;  /* 0x000000015b5bb824 */ /* 0x100fe200078e0a00 */
[----:B------:R-:W-:Y:S01]  /*32d0*/  ISETP.GE.AND P4, PT, R68, RZ, PT ;  /* 0x000000ff4400720c */ /* 0x000fe20003f86270 */
[--C-:B------:R-:W-:Y:S01]  /*32e0*/  @!P0 IMAD.IADD R93, R93, 0x1, -R0.reuse ;  /* 0x000000015d5d8824 */ /* 0x100fe200078e0a00 */
[----:B------:R-:W-:Y:S01]  /*32f0*/  ISETP.GE.AND P3, PT, R56, RZ, PT ;  /* 0x000000ff3800720c */ /* 0x000fe20003f66270 */
[--C-:B------:R-:W-:Y:S01]  /*3300*/  @!P1 IMAD.IADD R95, R95, 0x1, -R0.reuse ;  /* 0x000000015f5f9824 */ /* 0x100fe200078e0a00 */
[----:B------:R-:W-:Y:S01]  /*3310*/  ISETP.GE.AND P0, PT, R62, RZ, PT ;  /* 0x000000ff3e00720c */ /* 0x000fe20003f06270 */
[--C-:B------:R-:W-:Y:S01]  /*3320*/  @!P2 IMAD.IADD R97, R97, 0x1, -R0.reuse ;  /* 0x000000016161a824 */ /* 0x100fe200078e0a00 */
[----:B------:R-:W-:Y:S01]  /*3330*/  ISETP.GE.AND P1, PT, R64, RZ, PT ;  /* 0x000000ff4000720c */ /* 0x000fe20003f26270 */
[----:B-1----:R-:W-:Y:S01]  /*3340*/  IMAD R45, R45, UR6, RZ ;  /* 0x000000062d2d7c24 */ /* 0x002fe2000f8e02ff */
[----:B------:R-:W-:Y:S01]  /*3350*/  ISETP.GE.AND P2, PT, R66, RZ, PT ;  /* 0x000000ff4200720c */ /* 0x000fe20003f46270 */
[----:B------:R-:W-:-:S02]  /*3360*/  @!P6 IMAD.IADD R101, R101, 0x1, -R0 ;  /* 0x000000016565e824 */ /* 0x000fc400078e0a00 */
[--C-:B------:R-:W-:Y:S01]  /*3370*/  @!P5 IMAD.IADD R99, R99, 0x1, -R0.reuse ;  /* 0x000000016363d824 */ /* 0x100fe200078e0a00 */
[----:B------:R-:W-:Y:S01]  /*3380*/  ISETP.GE.AND P5, PT, R70, RZ, PT ;  /* 0x000000ff4600720c */ /* 0x000fe20003fa6270 */
[----:B------:R-:W-:Y:S01]  /*3390*/  @!P4 IMAD.MOV R89, RZ, RZ, -R89 ;  /* 0x000000ffff59c224 */ /* 0x000fe200078e0a59 */
[C---:B------:R-:W-:Y:S01]  /*33a0*/  ISETP.GT.U32.AND P4, PT, R0.reuse, R101, PT ;  /* 0x000000650000720c */ /* 0x040fe20003f84070 */
[----:B------:R-:W-:Y:S01]  /*33b0*/  @!P3 IMAD.MOV R81, RZ, RZ, -R81 ;  /* 0x000000ffff51b224 */ /* 0x000fe200078e0a51 */
[C---:B------:R-:W-:Y:S01]  /*33c0*/  ISETP.GT.U32.AND P3, PT, R0.reuse, R93, PT ;  /* 0x0000005d0000720c */ /* 0x040fe20003f64070 */
[----:B------:R-:W-:Y:S01]  /*33d0*/  IMAD.WIDE R146, R45, 0x2, RZ ;  /* 0x000000022d927825 */ /* 0x000fe200078e02ff */
[----:B------:R-:W-:Y:S02]  /*33e0*/  @!P0 IADD3 R83, PT, PT, -R83, RZ, RZ ;  /* 0x000000ff53538210 */ /* 0x000fe40007ffe1ff */
[C---:B------:R-:W-:Y:S01]  /*33f0*/  ISETP.GT.U32.AND P0, PT, R0.reuse, R95, PT ;  /* 0x0000005f0000720c */ /* 0x040fe20003f04070 */
[----:B------:R-:W-:Y:S01]  /*3400*/  @!P1 IMAD.MOV R85, RZ, RZ, -R85 ;  /* 0x000000ffff559224 */ /* 0x000fe200078e0a55 */
[C---:B------:R-:W-:Y:S01]  /*3410*/  ISETP.GT.U32.AND P1, PT, R0.reuse, R97, PT ;  /* 0x000000610000720c */ /* 0x040fe20003f24070 */
[----:B------:R-:W-:Y:S01]  /*3420*/  @!P2 IMAD.MOV R87, RZ, RZ, -R87 ;  /* 0x000000ffff57a224 */ /* 0x000fe200078e0a57 */
[C---:B------:R-:W-:Y:S01]  /*3430*/  ISETP.GT.U32.AND P2, PT, R0.reuse, R103, PT ;  /* 0x000000670000720c */ /* 0x040fe20003f44070 */
[----:B------:R-:W-:Y:S01]  /*3440*/  @!P5 IMAD.MOV R91, RZ, RZ, -R91 ;  /* 0x000000ffff5bd224 */ /* 0x000fe200078e0a5b */
[----:B------:R-:W-:Y:S01]  /*3450*/  ISETP.GT.U32.AND P6, PT, R0, R99, PT ;  /* 0x000000630000720c */ /* 0x000fe20003fc4070 */
[--C-:B------:R-:W-:Y:S01]  /*3460*/  @!P4 IMAD.IADD R101, R101, 0x1, -R0.reuse ;  /* 0x000000016565c824 */ /* 0x100fe200078e0a00 */
[----:B------:R-:W-:Y:S01]  /*3470*/  ISETP.GE.AND P5, PT, R2, RZ, PT ;  /* 0x000000ff0200720c */ /* 0x000fe20003fa6270 */
[--C-:B------:R-:W-:Y:S01]  /*3480*/  @!P3 IMAD.IADD R93, R93, 0x1, -R0.reuse ;  /* 0x000000015d5db824 */ /* 0x100fe200078e0a00 */
[----:B------:R-:W-:Y:S01]  /*3490*/  ISETP.NE.AND P4, PT, R39, RZ, PT ;  /* 0x000000ff2700720c */ /* 0x000fe20003f85270 */
[----:B------:R-:W0:Y:S01]  /*34a0*/  LDC R2, c[0x0][0x3b0] ;  /* 0x0000ec00ff027b82 */ /* 0x000e220000000800 */
[----:B------:R-:W-:Y:S01]  /*34b0*/  ISETP.GE.AND P3, PT, R72, RZ, PT ;  /* 0x000000ff4800720c */ /* 0x000fe20003f66270 */
[--C-:B------:R-:W-:Y:S01]  /*34c0*/  @!P0 IMAD.IADD R95, R95, 0x1, -R0.reuse ;  /* 0x000000015f5f8824 */ /* 0x100fe200078e0a00 */
[----:B------:R-:W-:Y:S01]  /*34d0*/  ISETP.GE.AND P0, PT, R58, RZ, PT ;  /* 0x000000ff3a00720c */ /* 0x000fe20003f06270 */
[--C-:B------:R-:W-:Y:S01]  /*34e0*/  @!P1 IMAD.IADD R97, R97, 0x1, -R0.reuse ;  /* 0x0000000161619824 */ /* 0x100fe200078e0a00 */
[----:B------:R-:W-:Y:S01]  /*34f0*/  ISETP.GE.AND P1, PT, R60, RZ, PT ;  /* 0x000000ff3c00720c */ /* 0x000fe20003f26270 */
[----:B------:R-:W-:Y:S01]  /*3500*/  @!P2 IMAD.IADD R103, R103, 0x1, -R0 ;  /* 0x000000016767a824 */ /* 0x000fe200078e0a00 */
[----:B------:R-:W-:-:S02]  /*3510*/  ISETP.GE.AND P2, PT, R74, RZ, PT ;  /* 0x000000ff4a00720c */ /* 0x000fc40003f46270 */
[----:B------:R-:W-:Y:S01]  /*3520*/  @!P6 IADD3 R99, PT, PT, R99, -R0, RZ ;  /* 0x800000006363e210 */ /* 0x000fe20007ffe0ff */
[----:B------:R-:W-:Y:S01]  /*3530*/  @!P5 IMAD.MOV R103, RZ, RZ, -R103 ;  /* 0x000000ffff67d224 */ /* 0x000fe200078e0a67 */
[C---:B------:R-:W-:Y:S02]  /*3540*/  SEL R0, R3.reuse, R41, !P4 ;  /* 0x0000002903007207 */ /* 0x040fe40006000000 */
[----:B------:R-:W1:Y:S01]  /*3550*/  LDC.64 R40, c[0x0][0x388] ;  /* 0x0000e200ff287b82 */ /* 0x000e620000000a00 */
[----:B------:R-:W-:Y:S01]  /*3560*/  ISETP.GE.AND P6, PT, R76, RZ, PT ;  /* 0x000000ff4c00720c */ /* 0x000fe20003fc6270 */
[----:B------:R-:W-:Y:S01]  /*3570*/  @!P3 IMAD.MOV R93, RZ, RZ, -R93 ;  /* 0x000000ffff5db224 */ /* 0x000fe200078e0a5d */
[C---:B------:R-:W-:Y:S01]  /*3580*/  SEL R4, R3.reuse, R4, !P4 ;  /* 0x0000000403047207 */ /* 0x040fe20006000000 */
[----:B------:R-:W-:Y:S01]  /*3590*/  @!P0 IMAD.MOV R95, RZ, RZ, -R95 ;  /* 0x000000ffff5f8224 */ /* 0x000fe200078e0a5f */
[C---:B------:R-:W-:Y:S01]  /*35a0*/  SEL R5, R3.reuse, R5, !P4 ;  /* 0x0000000503057207 */ /* 0x040fe20006000000 */
[----:B------:R-:W-:Y:S01]  /*35b0*/  @!P1 IMAD.MOV R97, RZ, RZ, -R97 ;  /* 0x000000ffff619224 */ /* 0x000fe200078e0a61 */
[C---:B------:R-:W-:Y:S01]  /*35c0*/  SEL R8, R3.reuse, R8, !P4 ;  /* 0x0000000803087207 */ /* 0x040fe20006000000 */
[----:B------:R-:W-:Y:S01]  /*35d0*/  @!P2 IMAD.MOV R99, RZ, RZ, -R99 ;  /* 0x000000ffff63a224 */ /* 0x000fe200078e0a63 */
[----:B------:R-:W-:-:S02]  /*35e0*/  SEL R9, R3, R9, !P4 ;  /* 0x0000000903097207 */ /* 0x000fc40006000000 */
[C---:B------:R-:W-:Y:S01]  /*35f0*/  SEL R10, R3.reuse, R10, !P4 ;  /* 0x0000000a030a7207 */ /* 0x040fe20006000000 */
[-C--:B0-----:R-:W-:Y:S01]  /*3600*/  IMAD R4, R4, R2.reuse, RZ ;  /* 0x0000000204047224 */ /* 0x081fe200078e02ff */
[----:B------:R-:W-:Y:S01]  /*3610*/  SEL R7, R3, R7, !P4 ;  /* 0x0000000703077207 */ /* 0x000fe20006000000 */
[-C--:B------:R-:W-:Y:S01]  /*3620*/  IMAD R5, R5, R2.reuse, RZ ;  /* 0x0000000205057224 */ /* 0x080fe200078e02ff */
[C---:B------:R-:W-:Y:S01]  /*3630*/  SEL R13, R3.reuse, R13, !P4 ;  /* 0x0000000d030d7207 */ /* 0x040fe20006000000 */
[----:B------:R-:W-:Y:S01]  /*3640*/  IMAD R8, R8, R2, RZ ;  /* 0x0000000208087224 */ /* 0x000fe200078e02ff */
[----:B------:R-:W-:Y:S01]  /*3650*/  SEL R14, R3, R14, !P4 ;  /* 0x0000000e030e7207 */ /* 0x000fe20006000000 */
[----:B------:R-:W-:Y:S01]  /*3660*/  IMAD R9, R9, R2, RZ ;  /* 0x0000000209097224 */ /* 0x000fe200078e02ff */
[C---:B------:R-:W-:Y:S01]  /*3670*/  SEL R15, R3.reuse, R15, !P4 ;  /* 0x0000000f030f7207 */ /* 0x040fe20006000000 */
[----:B------:R-:W-:Y:S01]  /*3680*/  @!P6 IMAD.MOV R101, RZ, RZ, -R101 ;  /* 0x000000ffff65e224 */ /* 0x000fe200078e0a65 */
[C---:B------:R-:W-:Y:S01]  /*3690*/  SEL R16, R3.reuse, R16, !P4 ;  /* 0x0000001003107207 */ /* 0x040fe20006000000 */
[-C--:B------:R-:W-:Y:S01]  /*36a0*/  IMAD R10, R10, R2.reuse, RZ ;  /* 0x000000020a0a7224 */ /* 0x080fe200078e02ff */
[----:B------:R-:W-:Y:S01]  /*36b0*/  SEL R17, R3, R17, !P4 ;  /* 0x0000001103117207 */ /* 0x000fe20006000000 */
[-C--:B------:R-:W-:Y:S01]  /*36c0*/  IMAD R7, R7, R2.reuse, RZ ;  /* 0x0000000207077224 */ /* 0x080fe200078e02ff */
[----:B------:R-:W-:Y:S01]  /*36d0*/  SEL R11, R3, R11, !P4 ;  /* 0x0000000b030b7207 */ /* 0x000fe20006000000 */
[----:B------:R-:W-:Y:S01]  /*36e0*/  IMAD R13, R13, R2, RZ ;  /* 0x000000020d0d7224 */ /* 0x000fe200078e02ff */
[C---:B------:R-:W-:Y:S01]  /*36f0*/  SEL R20, R3.reuse, R20, !P4 ;  /* 0x0000001403147207 */ /* 0x040fe20006000000 */
[-C--:B------:R-:W-:Y:S01]  /*3700*/  IMAD R14, R14, R2.reuse, RZ ;  /* 0x000000020e0e7224 */ /* 0x080fe200078e02ff */
[----:B------:R-:W-:Y:S01]  /*3710*/  SEL R21, R3, R21, !P4 ;  /* 0x0000001503157207 */ /* 0x000fe20006000000 */
[----:B------:R-:W-:Y:S01]  /*3720*/  IMAD R15, R15, R2, RZ ;  /* 0x000000020f0f7224 */ /* 0x000fe200078e02ff */
[C---:B------:R-:W-:Y:S01]  /*3730*/  SEL R22, R3.reuse, R22, !P4 ;  /* 0x0000001603167207 */ /* 0x040fe20006000000 */
[-C--:B------:R-:W-:Y:S01]  /*3740*/  IMAD R16, R16, R2.reuse, RZ ;  /* 0x0000000210107224 */ /* 0x080fe200078e02ff */
[----:B------:R-:W-:Y:S01]  /*3750*/  SEL R23, R3, R23, !P4 ;  /* 0x0000001703177207 */ /* 0x000fe20006000000 */
[----:B------:R-:W-:Y:S01]  /*3760*/  IMAD R17, R17, R2, RZ ;  /* 0x0000000211117224 */ /* 0x000fe200078e02ff */
[----:B-1----:R-:W-:Y:S01]  /*3770*/  LEA R194, P3, R4, R40, 0x1 ;  /* 0x0000002804c27211 */ /* 0x002fe200078608ff */
[----:B------:R-:W-:Y:S01]  /*3780*/  IMAD R11, R11, R2, RZ ;  /* 0x000000020b0b7224 */ /* 0x000fe200078e02ff */
[----:B------:R-:W-:Y:S01]  /*3790*/  LEA R192, P2, R5, R40, 0x1 ;  /* 0x0000002805c07211 */ /* 0x000fe200078408ff */
[----:B------:R-:W-:Y:S01]  /*37a0*/  IMAD R20, R20, R2, RZ ;  /* 0x0000000214147224 */ /* 0x000fe200078e02ff */
[----:B------:R-:W-:Y:S01]  /*37b0*/  LEA R190, P1, R8, R40, 0x1 ;  /* 0x0000002808be7211 */ /* 0x000fe200078208ff */
[----:B------:R-:W-:Y:S01]  /*37c0*/  IMAD R21, R21, R2, RZ ;  /* 0x0000000215157224 */ /* 0x000fe200078e02ff */
[----:B------:R-:W-:Y:S01]  /*37d0*/  LEA R188, P0, R9, R40, 0x1 ;  /* 0x0000002809bc7211 */ /* 0x000fe200078008ff */
[----:B------:R-:W-:Y:S01]  /*37e0*/  IMAD R22, R22, R2, RZ ;  /* 0x0000000216167224 */ /* 0x000fe200078e02ff */
[----:B------:R-:W-:Y:S01]  /*37f0*/  SEL R6, R3, R6, !P4 ;  /* 0x0000000603067207 */ /* 0x000fe20006000000 */
[----:B------:R-:W-:Y:S01]  /*3800*/  IMAD R23, R23, R2, RZ ;  /* 0x0000000217177224 */ /* 0x000fe200078e02ff */
[C---:B------:R-:W-:Y:S01]  /*3810*/  SEL R12, R3.reuse, R12, !P4 ;  /* 0x0000000c030c7207 */ /* 0x040fe20006000000 */
[----:B------:R-:W-:Y:S01]  /*3820*/  IMAD R0, R0, R2, RZ ;  /* 0x0000000200007224 */ /* 0x000fe200078e02ff */
[C---:B------:R-:W-:Y:S01]  /*3830*/  SEL R18, R3.reuse, R18, !P4 ;  /* 0x0000001203127207 */ /* 0x040fe20006000000 */
[-C--:B------:R-:W-:Y:S01]  /*3840*/  IMAD R6, R6, R2.reuse, RZ ;  /* 0x0000000206067224 */ /* 0x080fe200078e02ff */
[C---:B------:R-:W-:Y:S01]  /*3850*/  SEL R19, R3.reuse, R19, !P4 ;  /* 0x0000001303137207 */ /* 0x040fe20006000000 */
        /* <DEDUP_REMOVED lines=26> */
[----:B------:R-:W-:Y:S01]  /*3a00*/  IMAD R34, R34, R2, RZ ;  /* 0x0000000222227224 */ /* 0x000fe200078e02ff */
[----:B------:R-:W-:Y:S01]  /*3a10*/  SEL R36, R3, R36, !P4 ;  /* 0x0000002403247207 */ /* 0x000fe20006000000 */
[-C--:B------:R-:W-:Y:S01]  /*3a20*/  IMAD R35, R35, R2.reuse, RZ ;  /* 0x0000000223237224 */ /* 0x080fe200078e02ff */
[C---:B------:R-:W-:Y:S01]  /*3a30*/  SEL R37, R3.reuse, R37, !P4 ;  /* 0x0000002503257207 */ /* 0x040fe20006000000 */
[-C--:B------:R-:W-:Y:S01]  /*3a40*/  IMAD R38, R38, R2.reuse, RZ ;  /* 0x0000000226267224 */ /* 0x080fe200078e02ff */
[C---:B------:R-:W-:Y:S01]  /*3a50*/  SEL R43, R3.reuse, R43, !P4 ;  /* 0x0000002b032b7207 */ /* 0x040fe20006000000 */
[-C--:B------:R-:W-:Y:S01]  /*3a60*/  IMAD R36, R36, R2.reuse, RZ ;  /* 0x0000000224247224 */ /* 0x080fe200078e02ff */
[----:B------:R-:W-:Y:S01]  /*3a70*/  SEL R51, R3, R51, !P4 ;  /* 0x0000003303337207 */ /* 0x000fe20006000000 */
        /* <DEDUP_REMOVED lines=11> */
[C---:B------:R-:W-:Y:S01]  /*3b30*/  SEL R63, R3.reuse, R63, !P4 ;  /* 0x0000003f033f7207 */ /* 0x040fe20006000000 */
[----:B------:R-:W0:Y:S01]  /*3b40*/  LDC.64 R42, c[0x0][0x380] ;  /* 0x0000e000ff2a7b82 */ /* 0x000e220000000a00 */
        /* <DEDUP_REMOVED lines=39> */
[----:B------:R-:W-:Y:S01]  /*3dc0*/  IMAD R99, R99, R2, RZ ;  /* 0x0000000263637224 */ /* 0x000fe200078e02ff */
[----:B------:R-:W-:Y:S01]  /*3dd0*/  LEA R186, P4, R10, R40, 0x1 ;  /* 0x000000280aba7211 */ /* 0x000fe200078808ff */
[-C--:B------:R-:W-:Y:S01]  /*3de0*/  IMAD R91, R91, R2.reuse, RZ ;  /* 0x000000025b5b7224 */ /* 0x080fe200078e02ff */
[-C--:B------:R-:W-:Y:S01]  /*3df0*/  LEA.HI.X.SX32 R183, R4, R41.reuse, 0x1, P3 ;  /* 0x0000002904b77211 */ /* 0x080fe200018f0eff */
[-C--:B------:R-:W-:Y:S01]  /*3e00*/  IMAD R101, R101, R2.reuse, RZ ;  /* 0x0000000265657224 */ /* 0x080fe200078e02ff */
[-C--:B------:R-:W-:Y:S01]  /*3e10*/  LEA.HI.X.SX32 R181, R5, R41.reuse, 0x1, P2 ;  /* 0x0000002905b57211 */ /* 0x080fe200010f0eff */
[----:B------:R-:W-:Y:S01]  /*3e20*/  IMAD R211, R3, R2, RZ ;  /* 0x0000000203d37224 */ /* 0x000fe200078e02ff */
[----:B------:R-:W-:-:S02]  /*3e30*/  LEA.HI.X.SX32 R179, R8, R41, 0x1, P1 ;  /* 0x0000002908b37211 */ /* 0x000fc400008f0eff */
[----:B------:R-:W-:Y:S02]  /*3e40*/  CS2R R102, SRZ ;  /* 0x0000000000667805 */ /* 0x000fe4000001ff00 */
[----:B------:R-:W-:Y:S02]  /*3e50*/  LEA.HI.X.SX32 R177, R9, R41, 0x1, P0 ;  /* 0x0000002909b17211 */ /* 0x000fe400000f0eff */
[-C--:B------:R-:W-:Y:S02]  /*3e60*/  LEA R198, P6, R7, R40.reuse, 0x1 ;  /* 0x0000002807c67211 */ /* 0x080fe400078c08ff */
[-C--:B------:R-:W-:Y:S02]  /*3e70*/  LEA R180, P3, R13, R40.reuse, 0x1 ;  /* 0x000000280db47211 */ /* 0x080fe400078608ff */
[-C--:B------:R-:W-:Y:S02]  /*3e80*/  LEA R178, P2, R14, R40.reuse, 0x1 ;  /* 0x000000280eb27211 */ /* 0x080fe400078408ff */
[----:B------:R-:W-:-:S02]  /*3e90*/  LEA R176, P1, R15, R40, 0x1 ;  /* 0x000000280fb07211 */ /* 0x000fc400078208ff */
[-C--:B------:R-:W-:Y:S02]  /*3ea0*/  LEA R174, P0, R16, R40.reuse, 0x1 ;  /* 0x0000002810ae7211 */ /* 0x080fe400078008ff */
[-C--:B------:R-:W-:Y:S02]  /*3eb0*/  LEA.HI.X.SX32 R175, R10, R41.reuse, 0x1, P4 ;  /* 0x000000290aaf7211 */ /* 0x080fe400020f0eff */
[-C--:B------:R-:W-:Y:S02]  /*3ec0*/  LEA.HI.X.SX32 R187, R7, R41.reuse, 0x1, P6 ;  /* 0x0000002907bb7211 */ /* 0x080fe400030f0eff */
[----:B------:R-:W-:Y:S02]  /*3ed0*/  LEA R172, P4, R17, R40, 0x1 ;  /* 0x0000002811ac7211 */ /* 0x000fe400078808ff */
[-C--:B------:R-:W-:Y:S02]  /*3ee0*/  LEA.HI.X.SX32 R169, R13, R41.reuse, 0x1, P3 ;  /* 0x000000290da97211 */ /* 0x080fe400018f0eff */
[----:B------:R-:W-:-:S02]  /*3ef0*/  LEA.HI.X.SX32 R167, R14, R41, 0x1, P2 ;  /* 0x000000290ea77211 */ /* 0x000fc400010f0eff */
[-C--:B------:R-:W-:Y:S02]  /*3f00*/  LEA.HI.X.SX32 R165, R15, R41.reuse, 0x1, P1 ;  /* 0x000000290fa57211 */ /* 0x080fe400008f0eff */
        /* <DEDUP_REMOVED lines=41> */
[----:B------:R-:W-:Y:S02]  /*41a0*/  LEA R116, P0, R57, R40, 0x1 ;  /* 0x0000002839747211 */ /* 0x000fe400078008ff */
[-C--:B------:R-:W-:Y:S02]  /*41b0*/  LEA.HI.X.SX32 R119, R37, R41.reuse, 0x1, P4 ;  /* 0x0000002925777211 */ /* 0x080fe400020f0eff */
[-C--:B------:R-:W-:Y:S02]  /*41c0*/  LEA.HI.X.SX32 R131, R32, R41.reuse, 0x1, P6 ;  /* 0x0000002920837211 */ /* 0x080fe400030f0eff */
[-C--:B------:R-:W-:Y:S02]  /*41d0*/  LEA.HI.X.SX32 R113, R51, R41.reuse, 0x1, P3 ;  /* 0x0000002933717211 */ /* 0x080fe400018f0eff */
[-C--:B------:R-:W-:Y:S02]  /*41e0*/  LEA.HI.X.SX32 R39, R53, R41.reuse, 0x1, P2 ;  /* 0x0000002935277211 */ /* 0x080fe400010f0eff */
[----:B------:R-:W-:-:S02]  /*41f0*/  LEA.HI.X.SX32 R37, R55, R41, 0x1, P1 ;  /* 0x0000002937257211 */ /* 0x000fc400008f0eff */
[----:B------:R-:W-:Y:S02]  /*4200*/  LEA.HI.X.SX32 R35, R57, R41, 0x1, P0 ;  /* 0x0000002939237211 */ /* 0x000fe400000f0eff */
[----:B------:R-:W-:Y:S02]  /*4210*/  CS2R R56, SRZ ;  /* 0x0000000000387805 */ /* 0x000fe4000001ff00 */
[-C--:B------:R-:W-:Y:S02]  /*4220*/  LEA R36, P3, R65, R40.reuse, 0x1 ;  /* 0x0000002841247211 */ /* 0x080fe400078608ff */
[-C--:B------:R-:W-:Y:S02]  /*4230*/  LEA R34, P2, R67, R40.reuse, 0x1 ;  /* 0x0000002843227211 */ /* 0x080fe400078408ff */
[-C--:B------:R-:W-:Y:S02]  /*4240*/  LEA R32, P1, R69, R40.reuse, 0x1 ;  /* 0x0000002845207211 */ /* 0x080fe400078208ff */
[----:B------:R-:W-:-:S02]  /*4250*/  LEA R30, P0, R71, R40, 0x1 ;  /* 0x00000028471e7211 */ /* 0x000fc400078008ff */
[-C--:B------:R-:W-:Y:S02]  /*4260*/  LEA R196, P5, R6, R40.reuse, 0x1 ;  /* 0x0000002806c47211 */ /* 0x080fe400078a08ff */
[-C--:B------:R-:W-:Y:S02]  /*4270*/  LEA.HI.X.SX32 R27, R65, R41.reuse, 0x1, P3 ;  /* 0x00000029411b7211 */ /* 0x080fe400018f0eff */
[-C--:B------:R-:W-:Y:S02]  /*4280*/  LEA.HI.X.SX32 R25, R67, R41.reuse, 0x1, P2 ;  /* 0x0000002943197211 */ /* 0x080fe400010f0eff */
[-C--:B------:R-:W-:Y:S02]  /*4290*/  LEA.HI.X.SX32 R23, R69, R41.reuse, 0x1, P1 ;  /* 0x0000002945177211 */ /* 0x080fe400008f0eff */
[----:B------:R-:W-:Y:S02]  /*42a0*/  LEA.HI.X.SX32 R21, R71, R41, 0x1, P0 ;  /* 0x0000002947157211 */ /* 0x000fe400000f0eff */
[----:B------:R-:W-:-:S02]  /*42b0*/  LEA R22, P3, R79, R40, 0x1 ;  /* 0x000000284f167211 */ /* 0x000fc400078608ff */
[-C--:B------:R-:W-:Y:S02]  /*42c0*/  LEA R20, P2, R81, R40.reuse, 0x1 ;  /* 0x0000002851147211 */ /* 0x080fe400078408ff */
[-C--:B------:R-:W-:Y:S02]  /*42d0*/  LEA R18, P1, R83, R40.reuse, 0x1 ;  /* 0x0000002853127211 */ /* 0x080fe400078208ff */
[-C--:B------:R-:W-:Y:S02]  /*42e0*/  LEA R16, P0, R85, R40.reuse, 0x1 ;  /* 0x0000002855107211 */ /* 0x080fe400078008ff */
[-C--:B------:R-:W-:Y:S02]  /*42f0*/  LEA.HI.X.SX32 R185, R6, R41.reuse, 0x1, P5 ;  /* 0x0000002906b97211 */ /* 0x080fe400028f0eff */
[----:B------:R-:W-:Y:S02]  /*4300*/  LEA R182, P5, R12, R40, 0x1 ;  /* 0x000000280cb67211 */ /* 0x000fe400078a08ff */
[----:B------:R-:W-:-:S02]  /*4310*/  LEA.HI.X.SX32 R13, R79, R41, 0x1, P3 ;  /* 0x000000294f0d7211 */ /* 0x000fc400018f0eff */
[-C--:B------:R-:W-:Y:S02]  /*4320*/  LEA.HI.X.SX32 R11, R81, R41.reuse, 0x1, P2 ;  /* 0x00000029510b7211 */ /* 0x080fe400010f0eff */
[-C--:B------:R-:W-:Y:S02]  /*4330*/  LEA.HI.X.SX32 R9, R83, R41.reuse, 0x1, P1 ;  /* 0x0000002953097211 */ /* 0x080fe400008f0eff */
[----:B------:R-:W-:Y:S02]  /*4340*/  LEA.HI.X.SX32 R7, R85, R41, 0x1, P0 ;  /* 0x0000002955077211 */ /* 0x000fe400000f0eff */
[----:B------:R-:W-:Y:S02]  /*4350*/  CS2R R84, SRZ ;  /* 0x0000000000547805 */ /* 0x000fe4000001ff00 */
[-C--:B------:R-:W-:Y:S02]  /*4360*/  LEA R8, P3, R93, R40.reuse, 0x1 ;  /* 0x000000285d087211 */ /* 0x080fe400078608ff */
[----:B------:R-:W-:-:S02]  /*4370*/  LEA R6, P2, R95, R40, 0x1 ;  /* 0x000000285f067211 */ /* 0x000fc400078408ff */
[-C--:B------:R-:W-:Y:S02]  /*4380*/  LEA R4, P1, R97, R40.reuse, 0x1 ;  /* 0x0000002861047211 */ /* 0x080fe400078208ff */
[-C--:B------:R-:W-:Y:S02]  /*4390*/  LEA R2, P0, R99, R40.reuse, 0x1 ;  /* 0x0000002863027211 */ /* 0x080fe400078008ff */
[-C--:B------:R-:W-:Y:S02]  /*43a0*/  LEA.HI.X.SX32 R171, R12, R41.reuse, 0x1, P5 ;  /* 0x000000290cab7211 */ /* 0x080fe400028f0eff */
[----:B------:R-:W-:Y:S02]  /*43b0*/  LEA R168, P5, R19, R40, 0x1 ;  /* 0x0000002813a87211 */ /* 0x000fe400078a08ff */
[----:B------:R-:W-:Y:S02]  /*43c0*/  LEA.HI.X.SX32 R201, R93, R41, 0x1, P3 ;  /* 0x000000295dc97211 */ /* 0x000fe400018f0eff */
[----:B------:R-:W-:-:S02]  /*43d0*/  CS2R R92, SRZ ;  /* 0x00000000005c7805 */ /* 0x000fc4000001ff00 */
[-C--:B------:R-:W-:Y:S02]  /*43e0*/  LEA.HI.X.SX32 R199, R95, R41.reuse, 0x1, P2 ;  /* 0x000000295fc77211 */ /* 0x080fe400010f0eff */
[----:B------:R-:W-:Y:S02]  /*43f0*/  CS2R R94, SRZ ;  /* 0x00000000005e7805 */ /* 0x000fe4000001ff00 */
[-C--:B------:R-:W-:Y:S02]  /*4400*/  LEA.HI.X.SX32 R197, R97, R41.reuse, 0x1, P1 ;  /* 0x0000002961c57211 */ /* 0x080fe400008f0eff */
[----:B------:R-:W-:Y:S02]  /*4410*/  CS2R R96, SRZ ;  /* 0x0000000000607805 */ /* 0x000fe4000001ff00 */
[----:B------:R-:W-:Y:S02]  /*4420*/  LEA.HI.X.SX32 R195, R99, R41, 0x1, P0 ;  /* 0x0000002963c37211 */ /* 0x000fe400000f0eff */
[----:B------:R-:W-:-:S02]  /*4430*/  CS2R R98, SRZ ;  /* 0x0000000000627805 */ /* 0x000fc4000001ff00 */
[-C--:B0-----:R-:W-:Y:S02]  /*4440*/  LEA R209, P0, R47, R42.reuse, 0x1 ;  /* 0x0000002a2fd17211 */ /* 0x081fe400078008ff */
[-C--:B------:R-:W-:Y:S02]  /*4450*/  LEA R207, P1, R48, R42.reuse, 0x1 ;  /* 0x0000002a30cf7211 */ /* 0x080fe400078208ff */
[-C--:B------:R-:W-:Y:S02]  /*4460*/  LEA R205, P2, R49, R42.reuse, 0x1 ;  /* 0x0000002a31cd7211 */ /* 0x080fe400078408ff */
[----:B------:R-:W-:Y:S02]  /*4470*/  LEA R221, P3, R50, R42, 0x1 ;  /* 0x0000002a32dd7211 */ /* 0x000fe400078608ff */
[----:B------:R-:W-:Y:S02]  /*4480*/  LEA.HI.X.SX32 R157, R19, R41, 0x1, P5 ;  /* 0x00000029139d7211 */ /* 0x000fe400028f0eff */
[----:B------:R-:W-:-:S02]  /*4490*/  LEA R154, P5, R26, R40, 0x1 ;  /* 0x000000281a9a7211 */ /* 0x000fc400078a08ff */
[-C--:B------:R-:W-:Y:S02]  /*44a0*/  LEA.HI.X.SX32 R219, R47, R43.reuse, 0x1, P0 ;  /* 0x0000002b2fdb7211 */ /* 0x080fe400000f0eff */
[-C--:B------:R-:W-:Y:S02]  /*44b0*/  LEA.HI.X.SX32 R217, R48, R43.reuse, 0x1, P1 ;  /* 0x0000002b30d97211 */ /* 0x080fe400008f0eff */
[-C--:B------:R-:W-:Y:S02]  /*44c0*/  LEA.HI.X.SX32 R215, R49, R43.reuse, 0x1, P2 ;  /* 0x0000002b31d77211 */ /* 0x080fe400010f0eff */
[----:B------:R-:W-:Y:S02]  /*44d0*/  LEA.HI.X.SX32 R225, R50, R43, 0x1, P3 ;  /* 0x0000002b32e17211 */ /* 0x000fe400018f0eff */
[----:B------:R-:W0:Y:S01]  /*44e0*/  LDC R43, c[0x0][0x3ac] ;  /* 0x0000eb00ff2b7b82 */ /* 0x000e220000000800 */
[----:B------:R-:W-:Y:S02]  /*44f0*/  LEA.HI.X.SX32 R143, R26, R41, 0x1, P5 ;  /* 0x000000291a8f7211 */ /* 0x000fe400028f0eff */
[----:B------:R-:W-:-:S02]  /*4500*/  LEA R138, P5, R33, R40, 0x1 ;  /* 0x00000028218a7211 */ /* 0x000fc400078a08ff */
[CC--:B------:R-:W-:Y:S02]  /*4510*/  LEA R126, P6, R0.reuse, R40.reuse, 0x1 ;  /* 0x00000028007e7211 */ /* 0x0c0fe400078c08ff */
[-C--:B------:R-:W-:Y:S02]  /*4520*/  LEA.HI.X.SX32 R129, R33, R41.reuse, 0x1, P5 ;  /* 0x0000002921817211 */ /* 0x080fe400028f0eff */
[----:B------:R-:W-:Y:S02]  /*4530*/  LEA.HI.X.SX32 R117, R0, R41, 0x1, P6 ;  /* 0x0000002900757211 */ /* 0x000fe400030f0eff */
[-C--:B------:R-:W-:Y:S02]  /*4540*/  LEA R124, P5, R115, R40.reuse, 0x1 ;  /* 0x00000028737c7211 */ /* 0x080fe400078a08ff */
[-C--:B------:R-:W-:Y:S02]  /*4550*/  LEA R114, P4, R59, R40.reuse, 0x1 ;  /* 0x000000283b727211 */ /* 0x080fe400078808ff */
[----:B------:R-:W-:-:S02]  /*4560*/  LEA R112, P6, R61, R40, 0x1 ;  /* 0x000000283d707211 */ /* 0x000fc400078c08ff */
[-C--:B------:R-:W-:Y:S02]  /*4570*/  LEA.HI.X.SX32 R115, R115, R41.reuse, 0x1, P5 ;  /* 0x0000002973737211 */ /* 0x080fe400028f0eff */
[-C--:B------:R-:W-:Y:S02]  /*4580*/  LEA.HI.X.SX32 R33, R59, R41.reuse, 0x1, P4 ;  /* 0x000000293b217211 */ /* 0x080fe400020f0eff */
[----:B------:R-:W-:Y:S02]  /*4590*/  CS2R R58, SRZ ;  /* 0x00000000003a7805 */ /* 0x000fe4000001ff00 */
[----:B------:R-:W-:Y:S02]  /*45a0*/  LEA.HI.X.SX32 R31, R61, R41, 0x1, P6 ;  /* 0x000000293d1f7211 */ /* 0x000fe400030f0eff */
[-C--:B------:R-:W-:Y:S01]  /*45b0*/  LEA R38, P5, R63, R40.reuse, 0x1 ;  /* 0x000000283f267211 */ /* 0x080fe200078a08ff */
[----:B0-----:R-:W-:Y:S01]  /*45c0*/  IMAD R44, R44, R43, RZ ;  /* 0x0000002b2c2c7224 */ /* 0x001fe200078e02ff */
[-C--:B------:R-:W-:Y:S01]  /*45d0*/  LEA R28, P4, R73, R40.reuse, 0x1 ;  /* 0x00000028491c7211 */ /* 0x080fe200078808ff */
[----:B------:R-:W-:Y:S01]  /*45e0*/  IMAD.SHL.U32 R208, R43, 0x20, RZ ;  /* 0x000000202bd07824 */ /* 0x000fe200078e00ff */
[----:B------:R-:W-:Y:S01]  /*45f0*/  LEA R26, P6, R75, R40, 0x1 ;  /* 0x000000284b1a7211 */ /* 0x000fe200078c08ff */
[----:B------:R-:W-:Y:S01]  /*4600*/  IMAD.SHL.U32 R223, R44, 0x2, RZ ;  /* 0x000000022cdf7824 */ /* 0x000fe200078e00ff */
[----:B------:R-:W-:-:S02]  /*4610*/  LEA.HI.X.SX32 R29, R63, R41, 0x1, P5 ;  /* 0x000000293f1d7211 */ /* 0x000fc400028f0eff */
[-C--:B------:R-:W-:Y:S02]  /*4620*/  LEA.HI.X.SX32 R19, R73, R41.reuse, 0x1, P4 ;  /* 0x0000002949137211 */ /* 0x080fe400020f0eff */
[-C--:B------:R-:W-:Y:S02]  /*4630*/  LEA.HI.X.SX32 R17, R75, R41.reuse, 0x1, P6 ;  /* 0x000000294b117211 */ /* 0x080fe400030f0eff */
[-C--:B------:R-:W-:Y:S02]  /*4640*/  LEA R24, P5, R77, R40.reuse, 0x1 ;  /* 0x000000284d187211 */ /* 0x080fe400078a08ff */
[-C--:B------:R-:W-:Y:S02]  /*4650*/  LEA R14, P4, R87, R40.reuse, 0x1 ;  /* 0x00000028570e7211 */ /* 0x080fe400078808ff */
[----:B------:R-:W-:Y:S02]  /*4660*/  LEA R12, P6, R89, R40, 0x1 ;  /* 0x00000028590c7211 */ /* 0x000fe400078c08ff */
[----:B------:R-:W-:-:S02]  /*4670*/  LEA.HI.X.SX32 R15, R77, R41, 0x1, P5 ;  /* 0x000000294d0f7211 */ /* 0x000fc400028f0eff */
[-C--:B------:R-:W-:Y:S02]  /*4680*/  LEA.HI.X.SX32 R5, R87, R41.reuse, 0x1, P4 ;  /* 0x0000002957057211 */ /* 0x080fe400020f0eff */
[----:B------:R-:W-:Y:S02]  /*4690*/  CS2R R86, SRZ ;  /* 0x0000000000567805 */ /* 0x000fe4000001ff00 */
[----:B------:R-:W-:Y:S02]  /*46a0*/  LEA.HI.X.SX32 R3, R89, R41, 0x1, P6 ;  /* 0x0000002959037211 */ /* 0x000fe400030f0eff */
[----:B------:R-:W-:Y:S02]  /*46b0*/  CS2R R88, SRZ ;  /* 0x0000000000587805 */ /* 0x000fe4000001ff00 */
[-C--:B------:R-:W-:Y:S02]  /*46c0*/  LEA R10, P5, R91, R40.reuse, 0x1 ;  /* 0x000000285b0a7211 */ /* 0x080fe400078a08ff */
[----:B------:R-:W-:-:S02]  /*46d0*/  LEA R0, P4, R101, R40, 0x1 ;  /* 0x0000002865007211 */ /* 0x000fc400078808ff */
[----:B------:R-:W-:Y:S02]  /*46e0*/  LEA R200, P6, R211, R40, 0x1 ;  /* 0x00000028d3c87211 */ /* 0x000fe400078c08ff */
[-C--:B------:R-:W-:Y:S02]  /*46f0*/  LEA.HI.X.SX32 R203, R91, R41.reuse, 0x1, P5 ;  /* 0x000000295bcb7211 */ /* 0x080fe400028f0eff */
[----:B------:R-:W-:Y:S02]  /*4700*/  CS2R R90, SRZ ;  /* 0x00000000005a7805 */ /* 0x000fe4000001ff00 */
[-C--:B------:R-:W-:Y:S02]  /*4710*/  LEA.HI.X.SX32 R193, R101, R41.reuse, 0x1, P4 ;  /* 0x0000002965c17211 */ /* 0x080fe400020f0eff */
[----:B------:R-:W-:Y:S02]  /*4720*/  CS2R R100, SRZ ;  /* 0x0000000000647805 */ /* 0x000fe4000001ff00 */
[----:B------:R-:W-:-:S02]  /*4730*/  LEA.HI.X.SX32 R211, R211, R41, 0x1, P6 ;  /* 0x00000029d3d37211 */ /* 0x000fc400030f0eff */
[----:B------:R-:W-:-:S04]  /*4740*/  SHF.R.S32.HI R41, RZ, 0x1f, R44 ;  /* 0x0000001fff297819 */ /* 0x000fc8000001142c */
[----:B------:R-:W-:-:S07]  /*4750*/  SHF.L.U64.HI R206, R44, 0x1, R41 ;  /* 0x000000012cce7819 */ /* 0x000fce0000010229 */
.L_x_2:
[----:B------:R-:W0:Y:S01]  /*4760*/  S2R R46, SR_TID.X ;  /* 0x00000000002e7919 */ /* 0x000e220000002100 */
[C---:B------:R-:W-:Y:S02]  /*4770*/  IADD3 R48, P1, PT, R146.reuse, R221, RZ ;  /* 0x000000dd92307210 */ /* 0x040fe40007f3e0ff */
[----:B------:R-:W-:Y:S02]  /*4780*/  PRMT R212, RZ, 0x7610, R212 ;  /* 0x00007610ffd47816 */ /* 0x000fe400000000d4 */
[----:B------:R-:W-:Y:S01]  /*4790*/  IADD3 R44, P5, PT, R146, R205, RZ ;  /* 0x000000cd922c7210 */ /* 0x000fe20007fbe0ff */
[----:B------:R-:W-:Y:S01]  /*47a0*/  IMAD.X R49, R147, 0x1, R225, P1 ;  /* 0x0000000193317824 */ /* 0x000fe200008e06e1 */
[----:B------:R-:W-:-:S03]  /*47b0*/  PRMT R80, RZ, 0x7610, R80 ;  /* 0x00007610ff507816 */ /* 0x000fc60000000050 */
[----:B------:R-:W-:Y:S01]  /*47c0*/  IMAD.X R45, R147, 0x1, R215, P5 ;  /* 0x00000001932d7824 */ /* 0x000fe200028e06d7 */
[----:B0-----:R-:W-:Y:S02]  /*47d0*/  SHF.R.U32.HI R40, RZ, 0x4, R46 ;  /* 0x00000004ff287819 */ /* 0x001fe4000001162e */
[----:B------:R-:W-:Y:S02]  /*47e0*/  PRMT R252, RZ, 0x7610, R252 ;  /* 0x00007610fffc7816 */ /* 0x000fe400000000fc */
[----:B------:R-:W-:Y:S02]  /*47f0*/  SGXT.U32 R40, R40, 0x3 ;  /* 0x000000032828781a */ /* 0x000fe40000000000 */
[----:B------:R-:W-:Y:S02]  /*4800*/  PRMT R250, RZ, 0x7610, R250 ;  /* 0x00007610fffa7816 */ /* 0x000fe400000000fa */
[C---:B------:R-:W-:Y:S02]  /*4810*/  ISETP.GE.AND P4, PT, R40.reuse, UR8, PT ;  /* 0x0000000828007c0c */ /* 0x040fe4000bf86270 */
[----:B------:R-:W-:-:S02]  /*4820*/  LOP3.LUT R41, R40, 0x8, RZ, 0xfc, !PT ;  /* 0x0000000828297812 */ /* 0x000fc400078efcff */
[C---:B------:R-:W-:Y:S02]  /*4830*/  LOP3.LUT R42, R40.reuse, 0x10, RZ, 0xfc, !PT ;  /* 0x00000010282a7812 */ /* 0x040fe400078efcff */
[----:B------:R-:W-:Y:S02]  /*4840*/  LOP3.LUT R40, R40, 0x18, RZ, 0xfc, !PT ;  /* 0x0000001828287812 */ /* 0x000fe400078efcff */
[----:B------:R-:W-:Y:S02]  /*4850*/  ISETP.GE.AND P3, PT, R41, UR8, PT ;  /* 0x0000000829007c0c */ /* 0x000fe4000bf66270 */
[----:B------:R-:W-:Y:S02]  /*4860*/  ISETP.GE.AND P2, PT, R42, UR8, PT ;  /* 0x000000082a007c0c */ /* 0x000fe4000bf46270 */
[----:B------:R-:W-:Y:S01]  /*4870*/  ISETP.GE.AND P1, PT, R40, UR8, PT ;  /* 0x0000000828007c0c */ /* 0x000fe2000bf26270 */
[----:B------:R-:W2:Y:S01]  /*4880*/  @!P4 LDG.E.U16 R212, desc[UR10][R48.64] ;  /* 0x0000000a30d4c981 */ /* 0x000ea2000c1e1500 */
[----:B------:R-:W-:-:S02]  /*4890*/  IADD3 R40, P5, PT, R146, R207, RZ ;  /* 0x000000cf92287210 */ /* 0x000fc40007fbe0ff */
[----:B------:R-:W-:Y:S02]  /*48a0*/  IADD3 R50, P4, PT, R146, R209, RZ ;  /* 0x000000d192327210 */ /* 0x000fe40007f9e0ff */
[----:B------:R-:W-:Y:S01]  /*48b0*/  LOP3.LUT R43, R46, 0x1f, RZ, 0xc0, !PT ;  /* 0x0000001f2e2b7812 */ /* 0x000fe200078ec0ff */
[C---:B------:R-:W-:Y:S02]  /*48c0*/  IMAD.X R41, R147.reuse, 0x1, R217, P5 ;  /* 0x0000000193297824 */ /* 0x040fe400028e06d9 */
[----:B------:R-:W-:Y:S01]  /*48d0*/  IMAD.X R51, R147, 0x1, R219, P4 ;  /* 0x0000000193337824 */ /* 0x000fe200020e06db */
[----:B------:R-:W3:Y:S01]  /*48e0*/  @!P3 LDG.E.U16 R80, desc[UR10][R44.64] ;  /* 0x0000000a2c50b981 */ /* 0x000ee2000c1e1500 */
[----:B------:R-:W-:-:S03]  /*48f0*/  ISETP.GE.AND P0, PT, R43, UR8, PT ;  /* 0x000000082b007c0c */ /* 0x000fc6000bf06270 */
[----:B------:R0:W4:Y:S04]  /*4900*/  @!P2 LDG.E.U16 R252, desc[UR10][R40.64] ;  /* 0x0000000a28fca981 */ /* 0x000128000c1e1500 */
[----:B------:R-:W5:Y:S01]  /*4910*/  @!P1 LDG.E.U16 R250, desc[UR10][R50.64] ;  /* 0x0000000a32fa9981 */ /* 0x000f62000c1e1500 */
[-C--:B------:R-:W-:Y:S02]  /*4920*/  IADD3 R42, P3, PT, R198, R223.reuse, RZ ;  /* 0x000000dfc62a7210 */ /* 0x080fe40007f7e0ff */
[----:B0-----:R-:W-:-:S03]  /*4930*/  IADD3 R40, P1, PT, R6, R223, RZ ;  /* 0x000000df06287210 */ /* 0x001fc60007f3e0ff */
[----:B------:R-:W-:Y:S01]  /*4940*/  IMAD.X R43, R187, 0x1, R206, P3 ;  /* 0x00000001bb2b7824 */ /* 0x000fe200018e06ce */
[----:B------:R-:W-:Y:S01]  /*4950*/  PRMT R82, RZ, 0x7610, R82 ;  /* 0x00007610ff527816 */ /* 0x000fe20000000052 */
[----:B------:R-:W-:Y:S01]  /*4960*/  BAR.SYNC.DEFER_BLOCKING 0x0 ;  /* 0x0000000000007b1d */ /* 0x000fe20000010000 */
[--C-:B------:R-:W-:Y:S01]  /*4970*/  IMAD.X R41, R199, 0x1, R206.reuse, P1 ;  /* 0x00000001c7297824 */ /* 0x100fe200008e06ce */
[-C--:B------:R-:W-:Y:S02]  /*4980*/  IADD3 R54, P1, PT, R10, R223.reuse, RZ ;  /* 0x000000df0a367210 */ /* 0x080fe40007f3e0ff */
[----:B------:R-:W-:Y:S02]  /*4990*/  IADD3 R52, P4, PT, R200, R223, RZ ;  /* 0x000000dfc8347210 */ /* 0x000fe40007f9e0ff */
[----:B------:R-:W-:Y:S01]  /*49a0*/  PRMT R45, RZ, 0x7610, R45 ;  /* 0x00007610ff2d7816 */ /* 0x000fe2000000002d */
[----:B------:R-:W-:Y:S01]  /*49b0*/  IMAD.X R55, R203, 0x1, R206, P1 ;  /* 0x00000001cb377824 */ /* 0x000fe200008e06ce */
[----:B------:R-:W-:-:S02]  /*49c0*/  IADD3.X R53, PT, PT, R211, R206, RZ, P4, !PT ;  /* 0x000000ced3357210 */ /* 0x000fc400027fe4ff */
[----:B------:R-:W-:Y:S01]  /*49d0*/  PRMT R244, RZ, 0x7610, R244 ;  /* 0x00007610fff47816 */ /* 0x000fe200000000f4 */
[----:B------:R0:W2:Y:S04]  /*49e0*/  @!P0 LDG.E.U16 R82, desc[UR10][R42.64] ;  /* 0x0000000a2a528981 */ /* 0x0000a8000c1e1500 */
[----:B------:R1:W2:Y:S01]  /*49f0*/  @!P0 LDG.E.U16 R45, desc[UR10][R52.64] ;  /* 0x0000000a342d8981 */ /* 0x0002a2000c1e1500 */
[----:B------:R-:W-:-:S03]  /*4a00*/  PRMT R242, RZ, 0x7610, R242 ;  /* 0x00007610fff27816 */ /* 0x000fc600000000f2 */
[----:B------:R1:W2:Y:S01]  /*4a10*/  @!P0 LDG.E.U16 R244, desc[UR10][R40.64] ;  /* 0x0000000a28f48981 */ /* 0x0002a2000c1e1500 */
[-C--:B0-----:R-:W-:Y:S02]  /*4a20*/  IADD3 R42, P1, PT, R18, R223.reuse, RZ ;  /* 0x000000df122a7210 */ /* 0x081fe40007f3e0ff */
[----:B------:R-:W-:Y:S01]  /*4a30*/  PRMT R238, RZ, 0x7610, R238 ;  /* 0x00007610ffee7816 */ /* 0x000fe200000000ee */
[----:B------:R0:W2:Y:S02]  /*4a40*/  @!P0 LDG.E.U16 R242, desc[UR10][R54.64] ;  /* 0x0000000a36f28981 */ /* 0x0000a4000c1e1500 */
[----:B------:R-:W-:Y:S01]  /*4a50*/  IMAD.X R43, R9, 0x1, R206, P1 ;  /* 0x00000001092b7824 */ /* 0x000fe200008e06ce */
[-C--:B-1----:R-:W-:Y:S02]  /*4a60*/  IADD3 R52, P1, PT, R22, R223.reuse, RZ ;  /* 0x000000df16347210 */ /* 0x082fe40007f3e0ff */
[----:B------:R-:W-:Y:S02]  /*4a70*/  PRMT R236, RZ, 0x7610, R236 ;  /* 0x00007610ffec7816 */ /* 0x000fe400000000ec */
[----:B------:R1:W2:Y:S01]  /*4a80*/  @!P0 LDG.E.U16 R238, desc[UR10][R42.64] ;  /* 0x0000000a2aee8981 */ /* 0x0002a2000c1e1500 */
[----:B------:R-:W-:Y:S01]  /*4a90*/  IMAD.X R53, R13, 0x1, R206, P1 ;  /* 0x000000010d357824 */ /* 0x000fe200008e06ce */
[----:B------:R-:W-:-:S02]  /*4aa0*/  IADD3 R40, P1, PT, R30, R223, RZ ;  /* 0x000000df1e287210 */ /* 0x000fc40007f3e0ff */
[----:B------:R-:W-:Y:S02]  /*4ab0*/  PRMT R232, RZ, 0x7610, R232 ;  /* 0x00007610ffe87816 */ /* 0x000fe400000000e8 */
[----:B------:R1:W2:Y:S01]  /*4ac0*/  @!P0 LDG.E.U16 R236, desc[UR10][R52.64] ;  /* 0x0000000a34ec8981 */ /* 0x0002a2000c1e1500 */
[----:B------:R-:W-:Y:S01]  /*4ad0*/  IMAD.X R41, R21, 0x1, R206, P1 ;  /* 0x0000000115297824 */ /* 0x000fe200008e06ce */
[----:B0-----:R-:W-:-:S04]  /*4ae0*/  IADD3 R54, P1, PT, R34, R223, RZ ;  /* 0x000000df22367210 */ /* 0x001fc80007f3e0ff */
[----:B------:R-:W-:Y:S01]  /*4af0*/  IADD3.X R55, PT, PT, R25, R206, RZ, P1, !PT ;  /* 0x000000ce19377210 */ /* 0x000fe20000ffe4ff */
[----:B------:R0:W2:Y:S01]  /*4b00*/  @!P0 LDG.E.U16 R232, desc[UR10][R40.64] ;  /* 0x0000000a28e88981 */ /* 0x0000a2000c1e1500 */
[----:B-1----:R-:W-:-:S05]  /*4b10*/  IADD3 R42, P1, PT, R114, R223, RZ ;  /* 0x000000df722a7210 */ /* 0x002fca0007f3e0ff */
[----:B------:R-:W-:Y:S01]  /*4b20*/  IMAD.X R43, R33, 0x1, R206, P1 ;  /* 0x00000001212b7824 */ /* 0x000fe200008e06ce */
[----:B------:R-:W-:Y:S02]  /*4b30*/  IADD3 R52, P1, PT, R118, R223, RZ ;  /* 0x000000df76347210 */ /* 0x000fe40007f3e0ff */
[----:B------:R-:W-:-:S03]  /*4b40*/  PRMT R230, RZ, 0x7610, R230 ;  /* 0x00007610ffe67816 */ /* 0x000fc600000000e6 */
[----:B------:R-:W-:Y:S01]  /*4b50*/  IMAD.X R53, R37, 0x1, R206, P1 ;  /* 0x0000000125357824 */ /* 0x000fe200008e06ce */
[-C--:B0-----:R-:W-:Y:S02]  /*4b60*/  IADD3 R40, P1, PT, R126, R223.reuse, RZ ;  /* 0x000000df7e287210 */ /* 0x081fe40007f3e0ff */
[-C--:B------:R-:W-:Y:S01]  /*4b70*/  IADD3 R48, P2, PT, R2, R223.reuse, RZ ;  /* 0x000000df02307210 */ /* 0x080fe20007f5e0ff */
[----:B------:R0:W2:Y:S01]  /*4b80*/  @!P0 LDG.E.U16 R230, desc[UR10][R54.64] ;  /* 0x0000000a36e68981 */ /* 0x0000a2000c1e1500 */
[----:B------:R-:W-:Y:S01]  /*4b90*/  PRMT R226, RZ, 0x7610, R226 ;  /* 0x00007610ffe27816 */ /* 0x000fe200000000e2 */
[----:B------:R-:W-:Y:S01]  /*4ba0*/  IMAD.X R41, R117, 0x1, R206, P1 ;  /* 0x0000000175297824 */ /* 0x000fe200008e06ce */
[----:B------:R-:W-:Y:S01]  /*4bb0*/  PRMT R246, RZ, 0x7610, R246 ;  /* 0x00007610fff67816 */ /* 0x000fe200000000f6 */
[----:B------:R-:W-:Y:S01]  /*4bc0*/  IMAD.X R49, R195, 0x1, R206, P2 ;  /* 0x00000001c3317824 */ /* 0x000fe200010e06ce */
[-C--:B------:R-:W-:Y:S02]  /*4bd0*/  IADD3 R50, P2, PT, R14, R223.reuse, RZ ;  /* 0x000000df0e327210 */ /* 0x080fe40007f5e0ff */
[----:B------:R1:W2:Y:S01]  /*4be0*/  @!P0 LDG.E.U16 R226, desc[UR10][R42.64] ;  /* 0x0000000a2ae28981 */ /* 0x0002a2000c1e1500 */
[----:B0-----:R-:W-:-:S03]  /*4bf0*/  IADD3 R54, P1, PT, R130, R223, RZ ;  /* 0x000000df82367210 */ /* 0x001fc60007f3e0ff */
[----:B------:R0:W2:Y:S01]  /*4c00*/  @!P0 LDG.E.U16 R246, desc[UR10][R48.64] ;  /* 0x0000000a30f68981 */ /* 0x0000a2000c1e1500 */
[----:B------:R-:W-:Y:S01]  /*4c10*/  PRMT R224, RZ, 0x7610, R224 ;  /* 0x00007610ffe07816 */ /* 0x000fe200000000e0 */
[--C-:B------:R-:W-:Y:S01]  /*4c20*/  IMAD.X R55, R121, 0x1, R206.reuse, P1 ;  /* 0x0000000179377824 */ /* 0x100fe200008e06ce */
[-C--:B-1----:R-:W-:Y:S01]  /*4c30*/  IADD3 R42, P1, PT, R138, R223.reuse, RZ ;  /* 0x000000df8a2a7210 */ /* 0x082fe20007f3e0ff */
[----:B------:R-:W-:Y:S01]  /*4c40*/  IMAD.X R51, R5, 0x1, R206, P2 ;  /* 0x0000000105337824 */ /* 0x000fe200010e06ce */
[----:B------:R-:W-:Y:S02]  /*4c50*/  PRMT R240, RZ, 0x7610, R240 ;  /* 0x00007610fff07816 */ /* 0x000fe400000000f0 */
[----:B------:R1:W2:Y:S01]  /*4c60*/  @!P0 LDG.E.U16 R224, desc[UR10][R52.64] ;  /* 0x0000000a34e08981 */ /* 0x0002a2000c1e1500 */
[----:B------:R-:W-:Y:S01]  /*4c70*/  PRMT R220, RZ, 0x7610, R220 ;  /* 0x00007610ffdc7816 */ /* 0x000fe200000000dc */
[----:B------:R-:W-:Y:S01]  /*4c80*/  IMAD.X R43, R129, 0x1, R206, P1 ;  /* 0x00000001812b7824 */ /* 0x000fe200008e06ce */
[----:B0-----:R-:W-:Y:S01]  /*4c90*/  IADD3 R48, P2, PT, R26, R223, RZ ;  /* 0x000000df1a307210 */ /* 0x001fe20007f5e0ff */
[----:B------:R0:W2:Y:S01]  /*4ca0*/  @!P0 LDG.E.U16 R240, desc[UR10][R50.64] ;  /* 0x0000000a32f08981 */ /* 0x0000a2000c1e1500 */
[----:B------:R-:W-:-:S02]  /*4cb0*/  PRMT R234, RZ, 0x7610, R234 ;  /* 0x00007610ffea7816 */ /* 0x000fc400000000ea */
[----:B------:R-:W-:Y:S01]  /*4cc0*/  PRMT R218, RZ, 0x7610, R218 ;  /* 0x00007610ffda7816 */ /* 0x000fe200000000da */
[----:B------:R0:W2:Y:S01]  /*4cd0*/  @!P0 LDG.E.U16 R220, desc[UR10][R40.64] ;  /* 0x0000000a28dc8981 */ /* 0x0000a2000c1e1500 */
[----:B-1----:R-:W-:Y:S01]  /*4ce0*/  IADD3 R52, P1, PT, R142, R223, RZ ;  /* 0x000000df8e347210 */ /* 0x002fe20007f3e0ff */
[----:B------:R-:W-:-:S03]  /*4cf0*/  IMAD.X R49, R17, 0x1, R206, P2 ;  /* 0x0000000111317824 */ /* 0x000fc600010e06ce */
[----:B------:R-:W-:Y:S01]  /*4d00*/  IADD3.X R53, PT, PT, R133, R206, RZ, P1, !PT ;  /* 0x000000ce85357210 */ /* 0x000fe20000ffe4ff */
[----:B------:R1:W2:Y:S01]  /*4d10*/  @!P0 LDG.E.U16 R218, desc[UR10][R54.64] ;  /* 0x0000000a36da8981 */ /* 0x0002a2000c1e1500 */
[-C--:B0-----:R-:W-:Y:S02]  /*4d20*/  IADD3 R50, P2, PT, R38, R223.reuse, RZ ;  /* 0x000000df26327210 */ /* 0x081fe40007f5e0ff */
[-C--:B------:R-:W-:Y:S01]  /*4d30*/  IADD3 R40, P1, PT, R152, R223.reuse, RZ ;  /* 0x000000df98287210 */ /* 0x080fe20007f3e0ff */
[----:B------:R0:W2:Y:S01]  /*4d40*/  @!P0 LDG.E.U16 R234, desc[UR10][R48.64] ;  /* 0x0000000a30ea8981 */ /* 0x0000a2000c1e1500 */
[----:B------:R-:W-:Y:S01]  /*4d50*/  PRMT R228, RZ, 0x7610, R228 ;  /* 0x00007610ffe47816 */ /* 0x000fe200000000e4 */
[--C-:B------:R-:W-:Y:S01]  /*4d60*/  IMAD.X R51, R29, 0x1, R206.reuse, P2 ;  /* 0x000000011d337824 */ /* 0x100fe200010e06ce */
[----:B------:R-:W-:Y:S01]  /*4d70*/  PRMT R251, RZ, 0x7610, R251 ;  /* 0x00007610fffb7816 */ /* 0x000fe200000000fb */
[----:B------:R-:W-:Y:S01]  /*4d80*/  IMAD.X R41, R141, 0x1, R206, P1 ;  /* 0x000000018d297824 */ /* 0x000fe200008e06ce */
[----:B-1----:R-:W-:-:S02]  /*4d90*/  IADD3 R54, P1, PT, R156, R223, RZ ;  /* 0x000000df9c367210 */ /* 0x002fc40007f3e0ff */
[----:B------:R1:W2:Y:S01]  /*4da0*/  @!P0 LDG.E.U16 R228, desc[UR10][R50.64] ;  /* 0x0000000a32e48981 */ /* 0x0002a2000c1e1500 */
[----:B0-----:R-:W-:-:S03]  /*4db0*/  IADD3 R48, P2, PT, R122, R223, RZ ;  /* 0x000000df7a307210 */ /* 0x001fc60007f5e0ff */
[----:B------:R0:W2:Y:S01]  /*4dc0*/  @!P0 LDG.E.U16 R251, desc[UR10][R42.64] ;  /* 0x0000000a2afb8981 */ /* 0x0000a2000c1e1500 */
[----:B------:R-:W-:Y:S01]  /*4dd0*/  PRMT R222, RZ, 0x7610, R222 ;  /* 0x00007610ffde7816 */ /* 0x000fe200000000de */
[--C-:B------:R-:W-:Y:S01]  /*4de0*/  IMAD.X R55, R213, 0x1, R206.reuse, P1 ;  /* 0x00000001d5377824 */ /* 0x100fe200008e06ce */
[----:B------:R-:W-:Y:S01]  /*4df0*/  PRMT R249, RZ, 0x7610, R249 ;  /* 0x00007610fff97816 */ /* 0x000fe200000000f9 */
[----:B------:R-:W-:Y:S01]  /*4e00*/  IMAD.X R49, R113, 0x1, R206, P2 ;  /* 0x0000000171317824 */ /* 0x000fe200010e06ce */
[-C--:B-1----:R-:W-:Y:S02]  /*4e10*/  IADD3 R50, P2, PT, R134, R223.reuse, RZ ;  /* 0x000000df86327210 */ /* 0x082fe40007f5e0ff */
[----:B------:R-:W-:Y:S02]  /*4e20*/  PRMT R216, RZ, 0x7610, R216 ;  /* 0x00007610ffd87816 */ /* 0x000fe400000000d8 */
[----:B------:R1:W2:Y:S01]  /*4e30*/  @!P0 LDG.E.U16 R222, desc[UR10][R48.64] ;  /* 0x0000000a30de8981 */ /* 0x0002a2000c1e1500 */
[-C--:B0-----:R-:W-:Y:S01]  /*4e40*/  IADD3 R42, P1, PT, R164, R223.reuse, RZ ;  /* 0x000000dfa42a7210 */ /* 0x081fe20007f3e0ff */
[--C-:B------:R-:W-:Y:S01]  /*4e50*/  IMAD.X R51, R125, 0x1, R206.reuse, P2 ;  /* 0x000000017d337824 */ /* 0x100fe200010e06ce */
[----:B------:R-:W-:Y:S01]  /*4e60*/  PRMT R245, RZ, 0x7610, R245 ;  /* 0x00007610fff57816 */ /* 0x000fe200000000f5 */
[----:B------:R0:W2:Y:S02]  /*4e70*/  @!P0 LDG.E.U16 R249, desc[UR10][R52.64] ;  /* 0x0000000a34f98981 */ /* 0x0000a4000c1e1500 */
[----:B------:R-:W-:Y:S01]  /*4e80*/  IMAD.X R43, R153, 0x1, R206, P1 ;  /* 0x00000001992b7824 */ /* 0x000fe200008e06ce */
[----:B------:R-:W-:Y:S01]  /*4e90*/  PRMT R247, RZ, 0x7610, R247 ;  /* 0x00007610fff77816 */ /* 0x000fe200000000f7 */
[----:B------:R0:W2:Y:S01]  /*4ea0*/  @!P0 LDG.E.U16 R216, desc[UR10][R50.64] ;  /* 0x0000000a32d88981 */ /* 0x0000a2000c1e1500 */
[----:B-1----:R-:W-:-:S03]  /*4eb0*/  IADD3 R48, P2, PT, R148, R223, RZ ;  /* 0x000000df94307210 */ /* 0x002fc60007f5e0ff */
[----:B------:R1:W2:Y:S01]  /*4ec0*/  @!P0 LDG.E.U16 R245, desc[UR10][R40.64] ;  /* 0x0000000a28f58981 */ /* 0x0002a2000c1e1500 */
[-C--:B0-----:R-:W-:Y:S01]  /*4ed0*/  IADD3 R52, P1, PT, R168, R223.reuse, RZ ;  /* 0x000000dfa8347210 */ /* 0x081fe20007f3e0ff */
[--C-:B------:R-:W-:Y:S01]  /*4ee0*/  IMAD.X R49, R137, 0x1, R206.reuse, P2 ;  /* 0x0000000189317824 */ /* 0x100fe200010e06ce */
[----:B------:R-:W-:Y:S02]  /*4ef0*/  PRMT R243, RZ, 0x7610, R243 ;  /* 0x00007610fff37816 */ /* 0x000fe400000000f3 */
[-C--:B------:R-:W-:Y:S01]  /*4f00*/  IADD3 R50, P2, PT, R160, R223.reuse, RZ ;  /* 0x000000dfa0327210 */ /* 0x080fe20007f5e0ff */
[--C-:B------:R-:W-:Y:S01]  /*4f10*/  IMAD.X R53, R157, 0x1, R206.reuse, P1 ;  /* 0x000000019d357824 */ /* 0x100fe200008e06ce */
[----:B------:R-:W-:Y:S01]  /*4f20*/  PRMT R239, RZ, 0x7610, R239 ;  /* 0x00007610ffef7816 */ /* 0x000fe200000000ef */
[----:B------:R0:W2:Y:S01]  /*4f30*/  @!P0 LDG.E.U16 R247, desc[UR10][R48.64] ;  /* 0x0000000a30f78981 */ /* 0x0000a2000c1e1500 */
[----:B-1----:R-:W-:Y:S01]  /*4f40*/  IADD3 R40, P1, PT, R176, R223, RZ ;  /* 0x000000dfb0287210 */ /* 0x002fe20007f3e0ff */
[----:B------:R-:W-:-:S02]  /*4f50*/  IMAD.X R51, R149, 0x1, R206, P2 ;  /* 0x0000000195337824 */ /* 0x000fc400010e06ce */
[----:B------:R1:W2:Y:S02]  /*4f60*/  @!P0 LDG.E.U16 R243, desc[UR10][R54.64] ;  /* 0x0000000a36f38981 */ /* 0x0002a4000c1e1500 */
[--C-:B------:R-:W-:Y:S01]  /*4f70*/  IMAD.X R41, R165, 0x1, R206.reuse, P1 ;  /* 0x00000001a5297824 */ /* 0x100fe200008e06ce */
[----:B------:R-:W-:Y:S01]  /*4f80*/  PRMT R241, RZ, 0x7610, R241 ;  /* 0x00007610fff17816 */ /* 0x000fe200000000f1 */
[----:B------:R1:W2:Y:S01]  /*4f90*/  @!P0 LDG.E.U16 R239, desc[UR10][R42.64] ;  /* 0x0000000a2aef8981 */ /* 0x0002a2000c1e1500 */
[-C--:B0-----:R-:W-:Y:S02]  /*4fa0*/  IADD3 R48, P2, PT, R172, R223.reuse, RZ ;  /* 0x000000dfac307210 */ /* 0x081fe40007f5e0ff */
[----:B------:R-:W-:Y:S02]  /*4fb0*/  PRMT R235, RZ, 0x7610, R235 ;  /* 0x00007610ffeb7816 */ /* 0x000fe400000000eb */
[----:B------:R0:W2:Y:S01]  /*4fc0*/  @!P0 LDG.E.U16 R241, desc[UR10][R50.64] ;  /* 0x0000000a32f18981 */ /* 0x0000a2000c1e1500 */
[----:B-1----:R-:W-:Y:S01]  /*4fd0*/  IADD3 R54, P1, PT, R180, R223, RZ ;  /* 0x000000dfb4367210 */ /* 0x002fe20007f3e0ff */
[----:B------:R-:W-:-:S03]  /*4fe0*/  IMAD.X R49, R161, 0x1, R206, P2 ;  /* 0x00000001a1317824 */ /* 0x000fc600010e06ce */
[----:B------:R-:W-:Y:S02]  /*4ff0*/  IADD3.X R55, PT, PT, R169, R206, RZ, P1, !PT ;  /* 0x000000cea9377210 */ /* 0x000fe40000ffe4ff */
[-C--:B------:R-:W-:Y:S01]  /*5000*/  IADD3 R42, P1, PT, R188, R223.reuse, RZ ;  /* 0x000000dfbc2a7210 */ /* 0x080fe20007f3e0ff */
[----:B------:R1:W2:Y:S01]  /*5010*/  @!P0 LDG.E.U16 R235, desc[UR10][R48.64] ;  /* 0x0000000a30eb8981 */ /* 0x0002a2000c1e1500 */
[----:B------:R-:W-:Y:S02]  /*5020*/  PRMT R237, RZ, 0x7610, R237 ;  /* 0x00007610ffed7816 */ /* 0x000fe400000000ed */
[----:B------:R-:W-:Y:S01]  /*5030*/  PRMT R231, RZ, 0x7610, R231 ;  /* 0x00007610ffe77816 */ /* 0x000fe200000000e7 */
[----:B------:R-:W-:Y:S01]  /*5040*/  IMAD.X R43, R177, 0x1, R206, P1 ;  /* 0x00000001b12b7824 */ /* 0x000fe200008e06ce */
[-C--:B0-----:R-:W-:Y:S02]  /*5050*/  IADD3 R50, P2, PT, R184, R223.reuse, RZ ;  /* 0x000000dfb8327210 */ /* 0x081fe40007f5e0ff */
[----:B------:R0:W2:Y:S01]  /*5060*/  @!P0 LDG.E.U16 R237, desc[UR10][R52.64] ;  /* 0x0000000a34ed8981 */ /* 0x0000a2000c1e1500 */
[----:B-1----:R-:W-:-:S02]  /*5070*/  IADD3 R48, P1, PT, R196, R223, RZ ;  /* 0x000000dfc4307210 */ /* 0x002fc40007f3e0ff */
[--C-:B------:R-:W-:Y:S01]  /*5080*/  IMAD.X R51, R173, 0x1, R206.reuse, P2 ;  /* 0x00000001ad337824 */ /* 0x100fe200010e06ce */
[----:B------:R-:W-:Y:S01]  /*5090*/  PRMT R233, RZ, 0x7610, R233 ;  /* 0x00007610ffe97816 */ /* 0x000fe200000000e9 */
[----:B------:R1:W2:Y:S01]  /*50a0*/  @!P0 LDG.E.U16 R231, desc[UR10][R54.64] ;  /* 0x0000000a36e78981 */ /* 0x0002a2000c1e1500 */
[----:B------:R-:W-:Y:S01]  /*50b0*/  PRMT R229, RZ, 0x7610, R229 ;  /* 0x00007610ffe57816 */ /* 0x000fe200000000e5 */
[----:B------:R-:W-:Y:S01]  /*50c0*/  IMAD.X R49, R185, 0x1, R206, P1 ;  /* 0x00000001b9317824 */ /* 0x000fe200008e06ce */
[----:B0-----:R-:W-:Y:S02]  /*50d0*/  IADD3 R52, P2, PT, R192, R223, RZ ;  /* 0x000000dfc0347210 */ /* 0x001fe40007f5e0ff */
[----:B------:R0:W2:Y:S01]  /*50e0*/  @!P0 LDG.E.U16 R233, desc[UR10][R40.64] ;  /* 0x0000000a28e98981 */ /* 0x0000a2000c1e1500 */
[----:B------:R-:W-:-:S03]  /*50f0*/  PRMT R227, RZ, 0x7610, R227 ;  /* 0x00007610ffe37816 */ /* 0x000fc600000000e3 */
[----:B------:R0:W2:Y:S01]  /*5100*/  @!P0 LDG.E.U16 R229, desc[UR10][R42.64] ;  /* 0x0000000a2ae58981 */ /* 0x0000a2000c1e1500 */
[----:B-1----:R-:W-:Y:S01]  /*5110*/  IADD3 R54, P1, PT, R4, R223, RZ ;  /* 0x000000df04367210 */ /* 0x002fe20007f3e0ff */
[----:B------:R-:W-:-:S04]  /*5120*/  IMAD.X R53, R181, 0x1, R206, P2 ;  /* 0x00000001b5357824 */ /* 0x000fc800010e06ce */
[--C-:B------:R-:W-:Y:S01]  /*5130*/  IMAD.X R55, R197, 0x1, R206.reuse, P1 ;  /* 0x00000001c5377824 */ /* 0x100fe200008e06ce */
[-C--:B0-----:R-:W-:Y:S01]  /*5140*/  IADD3 R40, P2, PT, R8, R223.reuse, RZ ;  /* 0x000000df08287210 */ /* 0x081fe20007f5e0ff */
[----:B------:R0:W2:Y:S01]  /*5150*/  @!P0 LDG.E.U16 R227, desc[UR10][R52.64] ;  /* 0x0000000a34e38981 */ /* 0x0000a2000c1e1500 */
[-C--:B------:R-:W-:Y:S02]  /*5160*/  IADD3 R42, P1, PT, R12, R223.reuse, RZ ;  /* 0x000000df0c2a7210 */ /* 0x080fe40007f3e0ff */
[----:B------:R-:W-:Y:S01]  /*5170*/  PRMT R81, RZ, 0x7610, R81 ;  /* 0x00007610ff517816 */ /* 0x000fe20000000051 */
[--C-:B------:R-:W-:Y:S02]  /*5180*/  IMAD.X R41, R201, 0x1, R206.reuse, P2 ;  /* 0x00000001c9297824 */ /* 0x100fe400010e06ce */
[----:B------:R-:W-:Y:S01]  /*5190*/  IMAD.X R43, R3, 0x1, R206, P1 ;  /* 0x00000001032b7824 */ /* 0x000fe200008e06ce */
[----:B0-----:R-:W-:Y:S02]  /*51a0*/  IADD3 R52, P1, PT, R16, R223, RZ ;  /* 0x000000df10347210 */ /* 0x001fe40007f3e0ff */
[----:B------:R0:W2:Y:S01]  /*51b0*/  @!P0 LDG.E.U16 R81, desc[UR10][R40.64] ;  /* 0x0000000a28518981 */ /* 0x0000a2000c1e1500 */
[----:B------:R-:W-:-:S02]  /*51c0*/  PRMT R79, RZ, 0x7610, R79 ;  /* 0x00007610ff4f7816 */ /* 0x000fc4000000004f */
[----:B------:R-:W-:Y:S02]  /*51d0*/  IADD3.X R53, PT, PT, R7, R206, RZ, P1, !PT ;  /* 0x000000ce07357210 */ /* 0x000fe40000ffe4ff */
[----:B------:R-:W-:Y:S02]  /*51e0*/  PRMT R47, RZ, 0x7610, R47 ;  /* 0x00007610ff2f7816 */ /* 0x000fe4000000002f */
[----:B------:R1:W3:Y:S01]  /*51f0*/  @!P0 LDG.E.U16 R79, desc[UR10][R54.64] ;  /* 0x0000000a364f8981 */ /* 0x0002e2000c1e1500 */
[----:B0-----:R-:W-:-:S03]  /*5200*/  IADD3 R40, P1, PT, R24, R223, RZ ;  /* 0x000000df18287210 */ /* 0x001fc60007f3e0ff */
[----:B------:R0:W3:Y:S01]  /*5210*/  @!P0 LDG.E.U16 R47, desc[UR10][R50.64] ;  /* 0x0000000a322f8981 */ /* 0x0000e2000c1e1500 */
[----:B------:R-:W-:Y:S02]  /*5220*/  PRMT R77, RZ, 0x7610, R77 ;  /* 0x00007610ff4d7816 */ /* 0x000fe4000000004d */
[----:B------:R-:W-:Y:S01]  /*5230*/  PRMT R83, RZ, 0x7610, R83 ;  /* 0x00007610ff537816 */ /* 0x000fe20000000053 */
[--C-:B------:R-:W-:Y:S01]  /*5240*/  IMAD.X R41, R15, 0x1, R206.reuse, P1 ;  /* 0x000000010f297824 */ /* 0x100fe200008e06ce */
[-C--:B-1----:R-:W-:Y:S02]  /*5250*/  IADD3 R54, P1, PT, R28, R223.reuse, RZ ;  /* 0x000000df1c367210 */ /* 0x082fe40007f3e0ff */
[----:B------:R1:W4:Y:S01]  /*5260*/  @!P0 LDG.E.U16 R77, desc[UR10][R42.64] ;  /* 0x0000000a2a4d8981 */ /* 0x000322000c1e1500 */
[-C--:B0-----:R-:W-:Y:S02]  /*5270*/  IADD3 R50, P2, PT, R0, R223.reuse, RZ ;  /* 0x000000df00327210 */ /* 0x081fe40007f5e0ff */
[----:B------:R-:W-:Y:S01]  /*5280*/  IMAD.X R55, R19, 0x1, R206, P1 ;  /* 0x0000000113377824 */ /* 0x000fe200008e06ce */
[----:B------:R-:W-:Y:S01]  /*5290*/  PRMT R74, RZ, 0x7610, R74 ;  /* 0x00007610ff4a7816 */ /* 0x000fe2000000004a */
[----:B------:R0:W4:Y:S01]  /*52a0*/  @!P0 LDG.E.U16 R83, desc[UR10][R48.64] ;  /* 0x0000000a30538981 */ /* 0x000122000c1e1500 */
[----:B------:R-:W-:Y:S01]  /*52b0*/  IMAD.X R51, R193, 0x1, R206, P2 ;  /* 0x00000001c1337824 */ /* 0x000fe200010e06ce */
[----:B-1----:R-:W-:-:S03]  /*52c0*/  IADD3 R42, P1, PT, R36, R223, RZ ;  /* 0x000000df242a7210 */ /* 0x002fc60007f3e0ff */
[----:B------:R1:W4:Y:S01]  /*52d0*/  @!P0 LDG.E.U16 R74, desc[UR10][R40.64] ;  /* 0x0000000a284a8981 */ /* 0x000322000c1e1500 */
[----:B------:R-:W-:Y:S02]  /*52e0*/  PRMT R78, RZ, 0x7610, R78 ;  /* 0x00007610ff4e7816 */ /* 0x000fe4000000004e */
[-C--:B0-----:R-:W-:Y:S01]  /*52f0*/  IADD3 R48, P2, PT, R20, R223.reuse, RZ ;  /* 0x000000df14307210 */ /* 0x081fe20007f5e0ff */
[--C-:B------:R-:W-:Y:S01]  /*5300*/  IMAD.X R43, R27, 0x1, R206.reuse, P1 ;  /* 0x000000011b2b7824 */ /* 0x100fe200008e06ce */
[----:B------:R-:W-:Y:S02]  /*5310*/  PRMT R75, RZ, 0x7610, R75 ;  /* 0x00007610ff4b7816 */ /* 0x000fe4000000004b */
[----:B------:R0:W5:Y:S01]  /*5320*/  @!P0 LDG.E.U16 R78, desc[UR10][R50.64] ;  /* 0x0000000a324e8981 */ /* 0x000162000c1e1500 */
[----:B------:R-:W-:Y:S01]  /*5330*/  IMAD.X R49, R11, 0x1, R206, P2 ;  /* 0x000000010b317824 */ /* 0x000fe200010e06ce */
[----:B-1----:R-:W-:Y:S02]  /*5340*/  IADD3 R40, P1, PT, R112, R223, RZ ;  /* 0x000000df70287210 */ /* 0x002fe40007f3e0ff */
[----:B------:R-:W-:-:S02]  /*5350*/  PRMT R71, RZ, 0x7610, R71 ;  /* 0x00007610ff477816 */ /* 0x000fc40000000047 */
[----:B------:R1:W5:Y:S01]  /*5360*/  @!P0 LDG.E.U16 R75, desc[UR10][R48.64] ;  /* 0x0000000a304b8981 */ /* 0x000362000c1e1500 */
[----:B------:R-:W-:Y:S01]  /*5370*/  IMAD.X R41, R31, 0x1, R206, P1 ;  /* 0x000000011f297824 */ /* 0x000fe200008e06ce */
[-C--:B0-----:R-:W-:Y:S02]  /*5380*/  IADD3 R50, P2, PT, R32, R223.reuse, RZ ;  /* 0x000000df20327210 */ /* 0x081fe40007f5e0ff */
[----:B------:R0:W5:Y:S01]  /*5390*/  @!P0 LDG.E.U16 R71, desc[UR10][R42.64] ;  /* 0x0000000a2a478981 */ /* 0x000162000c1e1500 */
[----:B------:R-:W-:Y:S02]  /*53a0*/  PRMT R72, RZ, 0x7610, R72 ;  /* 0x00007610ff487816 */ /* 0x000fe40000000048 */
[----:B-1----:R-:W-:Y:S01]  /*53b0*/  IADD3 R48, P1, PT, R120, R223, RZ ;  /* 0x000000df78307210 */ /* 0x002fe20007f3e0ff */
[----:B------:R-:W-:-:S04]  /*53c0*/  IMAD.X R51, R23, 0x1, R206, P2 ;  /* 0x0000000117337824 */ /* 0x000fc800010e06ce */
[----:B------:R-:W-:Y:S01]  /*53d0*/  IMAD.X R49, R39, 0x1, R206, P1 ;  /* 0x0000000127317824 */ /* 0x000fe200008e06ce */
[-C--:B0-----:R-:W-:Y:S01]  /*53e0*/  IADD3 R42, P1, PT, R124, R223.reuse, RZ ;  /* 0x000000df7c2a7210 */ /* 0x081fe20007f3e0ff */
[----:B------:R0:W5:Y:S01]  /*53f0*/  @!P0 LDG.E.U16 R72, desc[UR10][R50.64] ;  /* 0x0000000a32488981 */ /* 0x000162000c1e1500 */
[----:B------:R-:W-:Y:S02]  /*5400*/  PRMT R70, RZ, 0x7610, R70 ;  /* 0x00007610ff467816 */ /* 0x000fe40000000046 */
[----:B------:R-:W-:Y:S02]  /*5410*/  IADD3.X R43, PT, PT, R115, R206, RZ, P1, !PT ;  /* 0x000000ce732b7210 */ /* 0x000fe40000ffe4ff */
[----:B------:R-:W-:Y:S02]  /*5420*/  PRMT R68, RZ, 0x7610, R68 ;  /* 0x00007610ff447816 */ /* 0x000fe40000000044 */
[----:B------:R1:W5:Y:S01]  /*5430*/  @!P0 LDG.E.U16 R70, desc[UR10][R40.64] ;  /* 0x0000000a28468981 */ /* 0x000362000c1e1500 */
[----:B0-----:R-:W-:-:S03]  /*5440*/  IADD3 R50, P1, PT, R128, R223, RZ ;  /* 0x000000df80327210 */ /* 0x001fc60007f3e0ff */
[----:B------:R0:W5:Y:S02]  /*5450*/  @!P0 LDG.E.U16 R68, desc[UR10][R48.64] ;  /* 0x0000000a30448981 */ /* 0x000164000c1e1500 */
[----:B------:R-:W-:Y:S01]  /*5460*/  IMAD.X R51, R119, 0x1, R206, P1 ;  /* 0x0000000177337824 */ /* 0x000fe200008e06ce */
[----:B-1----:R-:W-:Y:S02]  /*5470*/  IADD3 R40, P1, PT, R132, R223, RZ ;  /* 0x000000df84287210 */ /* 0x002fe40007f3e0ff */
[----:B------:R-:W-:-:S03]  /*5480*/  PRMT R67, RZ, 0x7610, R67 ;  /* 0x00007610ff437816 */ /* 0x000fc60000000043 */
[----:B------:R-:W-:Y:S01]  /*5490*/  IMAD.X R41, R123, 0x1, R206, P1 ;  /* 0x000000017b297824 */ /* 0x000fe200008e06ce */
[----:B0-----:R-:W-:Y:S02]  /*54a0*/  IADD3 R48, P1, PT, R136, R223, RZ ;  /* 0x000000df88307210 */ /* 0x001fe40007f3e0ff */
[----:B------:R0:W5:Y:S01]  /*54b0*/  @!P0 LDG.E.U16 R67, desc[UR10][R42.64] ;  /* 0x0000000a2a438981 */ /* 0x000162000c1e1500 */
[----:B------:R-:W-:Y:S02]  /*54c0*/  PRMT R66, RZ, 0x7610, R66 ;  /* 0x00007610ff427816 */ /* 0x000fe40000000042 */
[----:B------:R-:W-:Y:S01]  /*54d0*/  IMAD.X R49, R127, 0x1, R206, P1 ;  /* 0x000000017f317824 */ /* 0x000fe200008e06ce */
[----:B------:R-:W-:-:S03]  /*54e0*/  PRMT R65, RZ, 0x7610, R65 ;  /* 0x00007610ff417816 */ /* 0x000fc60000000041 */
[----:B------:R1:W5:Y:S01]  /*54f0*/  @!P0 LDG.E.U16 R66, desc[UR10][R50.64] ;  /* 0x0000000a32428981 */ /* 0x000362000c1e1500 */
[----:B0-----:R-:W-:-:S03]  /*5500*/  IADD3 R42, P1, PT, R140, R223, RZ ;  /* 0x000000df8c2a7210 */ /* 0x001fc60007f3e0ff */
[----:B------:R0:W5:Y:S02]  /*5510*/  @!P0 LDG.E.U16 R65, desc[UR10][R40.64] ;  /* 0x0000000a28418981 */ /* 0x000164000c1e1500 */
[----:B------:R-:W-:Y:S01]  /*5520*/  IMAD.X R43, R131, 0x1, R206, P1 ;  /* 0x00000001832b7824 */ /* 0x000fe200008e06ce */
[----:B-1----:R-:W-:Y:S02]  /*5530*/  IADD3 R50, P1, PT, R144, R223, RZ ;  /* 0x000000df90327210 */ /* 0x002fe40007f3e0ff */
[----:B------:R-:W-:-:S03]  /*5540*/  PRMT R64, RZ, 0x7610, R64 ;  /* 0x00007610ff407816 */ /* 0x000fc60000000040 */
[--C-:B------:R-:W-:Y:S01]  /*5550*/  IMAD.X R51, R135, 0x1, R206.reuse, P1 ;  /* 0x0000000187337824 */ /* 0x100fe200008e06ce */
        /* <DEDUP_REMOVED lines=11> */
[----:B------:R-:W-:Y:S01]  /*5610*/  IMAD.X R43, R145, 0x1, R206, P1 ;  /* 0x00000001912b7824 */ /* 0x000fe200008e06ce */
[-C--:B0-----:R-:W-:Y:S02]  /*5620*/  IADD3 R50, P1, PT, R162, R223.reuse, RZ ;  /* 0x000000dfa2327210 */ /* 0x081fe40007f3e0ff */
[----:B------:R-:W-:Y:S01]  /*5630*/  PRMT R73, RZ, 0x7610, R73 ;  /* 0x00007610ff497816 */ /* 0x000fe20000000049 */
[----:B------:R0:W5:Y:S01]  /*5640*/  @!P0 LDG.E.U16 R61, desc[UR10][R40.64] ;  /* 0x0000000a283d8981 */ /* 0x000162000c1e1500 */
[----:B------:R-:W-:Y:S02]  /*5650*/  PRMT R60, RZ, 0x7610, R60 ;  /* 0x00007610ff3c7816 */ /* 0x000fe4000000003c */
[----:B------:R-:W-:Y:S02]  /*5660*/  IADD3.X R51, PT, PT, R151, R206, RZ, P1, !PT ;  /* 0x000000ce97337210 */ /* 0x000fe40000ffe4ff */
[----:B------:R-:W-:Y:S01]  /*5670*/  PRMT R76, RZ, 0x7610, R76 ;  /* 0x00007610ff4c7816 */ /* 0x000fe2000000004c */
[----:B------:R1:W5:Y:S01]  /*5680*/  @!P0 LDG.E.U16 R73, desc[UR10][R54.64] ;  /* 0x0000000a36498981 */ /* 0x000362000c1e1500 */
[----:B0-----:R-:W-:-:S03]  /*5690*/  IADD3 R40, P1, PT, R166, R223, RZ ;  /* 0x000000dfa6287210 */ /* 0x001fc60007f3e0ff */
[----:B------:R0:W5:Y:S02]  /*56a0*/  @!P0 LDG.E.U16 R60, desc[UR10][R48.64] ;  /* 0x0000000a303c8981 */ /* 0x000164000c1e1500 */
[----:B------:R-:W-:Y:S01]  /*56b0*/  IMAD.X R41, R155, 0x1, R206, P1 ;  /* 0x000000019b297824 */ /* 0x000fe200008e06ce */
[----:B-1----:R-:W-:Y:S01]  /*56c0*/  PRMT R55, RZ, 0x7610, R55 ;  /* 0x00007610ff377816 */ /* 0x002fe20000000037 */
[----:B------:R1:W5:Y:S01]  /*56d0*/  @!P0 LDG.E.U16 R76, desc[UR10][R52.64] ;  /* 0x0000000a344c8981 */ /* 0x000362000c1e1500 */
[----:B------:R-:W-:Y:S02]  /*56e0*/  PRMT R54, RZ, 0x7610, R54 ;  /* 0x00007610ff367816 */ /* 0x000fe40000000036 */
[-C--:B0-----:R-:W-:Y:S02]  /*56f0*/  IADD3 R48, P1, PT, R170, R223.reuse, RZ ;  /* 0x000000dfaa307210 */ /* 0x081fe40007f3e0ff */
[----:B------:R0:W5:Y:S03]  /*5700*/  @!P0 LDG.E.U16 R55, desc[UR10][R42.64] ;  /* 0x0000000a2a378981 */ /* 0x000166000c1e1500 */
[----:B------:R-:W-:Y:S01]  /*5710*/  IMAD.X R49, R159, 0x1, R206, P1 ;  /* 0x000000019f317824 */ /* 0x000fe200008e06ce */
[----:B-1----:R-:W-:Y:S01]  /*5720*/  IADD3 R52, P2, PT, R116, R223, RZ ;  /* 0x000000df74347210 */ /* 0x002fe20007f5e0ff */
[----:B------:R1:W5:Y:S01]  /*5730*/  @!P0 LDG.E.U16 R54, desc[UR10][R50.64] ;  /* 0x0000000a32368981 */ /* 0x000362000c1e1500 */
[----:B------:R-:W-:-:S02]  /*5740*/  PRMT R69, RZ, 0x7610, R69 ;  /* 0x00007610ff457816 */ /* 0x000fc40000000045 */
[----:B0-----:R-:W-:Y:S01]  /*5750*/  IADD3 R42, P1, PT, R174, R223, RZ ;  /* 0x000000dfae2a7210 */ /* 0x001fe20007f3e0ff */
[----:B------:R-:W-:-:S04]  /*5760*/  IMAD.X R53, R35, 0x1, R206, P2 ;  /* 0x0000000123357824 */ /* 0x000fc800010e06ce */
[----:B------:R-:W-:Y:S01]  /*5770*/  IMAD.X R43, R163, 0x1, R206, P1 ;  /* 0x00000001a32b7824 */ /* 0x000fe200008e06ce */
[----:B-1----:R-:W-:Y:S01]  /*5780*/  PRMT R51, RZ, 0x7610, R51 ;  /* 0x00007610ff337816 */ /* 0x002fe20000000033 */
[----:B------:R0:W5:Y:S05]  /*5790*/  @!P0 LDG.E.U16 R69, desc[UR10][R52.64] ;  /* 0x0000000a34458981 */ /* 0x00016a000c1e1500 */
[----:B------:R1:W5:Y:S01]  /*57a0*/  @!P0 LDG.E.U16 R51, desc[UR10][R42.64] ;  /* 0x0000000a2a338981 */ /* 0x000362000c1e1500 */
[----:B0-----:R-:W-:Y:S02]  /*57b0*/  PRMT R53, RZ, 0x7610, R53 ;  /* 0x00007610ff357816 */ /* 0x001fe40000000035 */
[----:B------:R-:W-:-:S02]  /*57c0*/  PRMT R52, RZ, 0x7610, R52 ;  /* 0x00007610ff347816 */ /* 0x000fc40000000034 */
[-C--:B-1----:R-:W-:Y:S02]  /*57d0*/  IADD3 R42, P1, PT, R178, R223.reuse, RZ ;  /* 0x000000dfb22a7210 */ /* 0x082fe40007f3e0ff */
[----:B------:R0:W5:Y:S03]  /*57e0*/  @!P0 LDG.E.U16 R53, desc[UR10][R40.64] ;  /* 0x0000000a28358981 */ /* 0x000166000c1e1500 */
[----:B------:R-:W-:Y:S01]  /*57f0*/  IMAD.X R43, R167, 0x1, R206, P1 ;  /* 0x00000001a72b7824 */ /* 0x000fe200008e06ce */
[----:B------:R1:W5:Y:S01]  /*5800*/  @!P0 LDG.E.U16 R52, desc[UR10][R48.64] ;  /* 0x0000000a30348981 */ /* 0x000362000c1e1500 */
[----:B0-----:R-:W-:Y:S02]  /*5810*/  IADD3 R40, P1, PT, R182, R223, RZ ;  /* 0x000000dfb6287210 */ /* 0x001fe40007f3e0ff */
[----:B-1----:R-:W-:-:S03]  /*5820*/  PRMT R49, RZ, 0x7610, R49 ;  /* 0x00007610ff317816 */ /* 0x002fc60000000031 */
[----:B------:R-:W-:Y:S01]  /*5830*/  IMAD.X R41, R171, 0x1, R206, P1 ;  /* 0x00000001ab297824 */ /* 0x000fe200008e06ce */
[----:B------:R-:W-:-:S04]  /*5840*/  PRMT R50, RZ, 0x7610, R50 ;  /* 0x00007610ff327816 */ /* 0x000fc80000000032 */
[----:B------:R0:W5:Y:S01]  /*5850*/  @!P0 LDG.E.U16 R49, desc[UR10][R40.64] ;  /* 0x0000000a28318981 */ /* 0x000162000c1e1500 */
[----:B------:R-:W-:-:S03]  /*5860*/  PRMT R48, RZ, 0x7610, R48 ;  /* 0x00007610ff307816 */ /* 0x000fc60000000030 */
[----:B------:R1:W5:Y:S01]  /*5870*/  @!P0 LDG.E.U16 R50, desc[UR10][R42.64] ;  /* 0x0000000a2a328981 */ /* 0x000362000c1e1500 */
[----:B0-----:R-:W-:-:S05]  /*5880*/  IADD3 R40, P1, PT, R186, R223, RZ ;  /* 0x000000dfba287210 */ /* 0x001fca0007f3e0ff */
[----:B------:R-:W-:Y:S01]  /*5890*/  IMAD.X R41, R175, 0x1, R206, P1 ;  /* 0x00000001af297824 */ /* 0x000fe200008e06ce */
[----:B-1----:R-:W-:Y:S01]  /*58a0*/  IADD3 R42, P1, PT, R190, R223, RZ ;  /* 0x000000dfbe2a7210 */ /* 0x002fe20007f3e0ff */
[----:B------:R-:W-:-:S03]  /*58b0*/  IMAD.SHL.U32 R214, R46, 0x2, RZ ;  /* 0x000000022ed67824 */ /* 0x000fc600078e00ff */
[----:B------:R0:W5:Y:S01]  /*58c0*/  @!P0 LDG.E.U16 R48, desc[UR10][R40.64] ;  /* 0x0000000a28308981 */ /* 0x000162000c1e1500 */
[----:B------:R-:W-:Y:S01]  /*58d0*/  IMAD.X R43, R179, 0x1, R206, P1 ;  /* 0x00000001b32b7824 */ /* 0x000fe200008e06ce */
[----:B------:R-:W-:Y:S02]  /*58e0*/  SHF.R.S32.HI R248, RZ, 0x6, R46 ;  /* 0x00000006fff87819 */ /* 0x000fe4000001142e */
[----:B------:R-:W-:Y:S02]  /*58f0*/  PRMT R44, RZ, 0x7610, R44 ;  /* 0x00007610ff2c7816 */ /* 0x000fe4000000002c */
[----:B------:R-:W-:Y:S02]  /*5900*/  PRMT R46, RZ, 0x7610, R46 ;  /* 0x00007610ff2e7816 */ /* 0x000fe4000000002e */
[----:B0-----:R-:W-:Y:S02]  /*5910*/  IADD3 R40, P1, PT, R194, R223, RZ ;  /* 0x000000dfc2287210 */ /* 0x001fe40007f3e0ff */
[----:B------:R0:W5:Y:S02]  /*5920*/  @!P0 LDG.E.U16 R44, desc[UR10][R42.64] ;  /* 0x0000000a2a2c8981 */ /* 0x000164000c1e1500 */
[----:B------:R-:W-:-:S05]  /*5930*/  IADD3.X R41, PT, PT, R183, R206, RZ, P1, !PT ;  /* 0x000000ceb7297210 */ /* 0x000fca0000ffe4ff */
[----:B------:R1:W5:Y:S01]  /*5940*/  @!P0 LDG.E.U16 R46, desc[UR10][R40.64] ;  /* 0x0000000a282e8981 */ /* 0x000362000c1e1500 */
[----:B------:R-:W-:-:S04]  /*5950*/  SGXT R248, R248, 0x1 ;  /* 0x00000001f8f8781a */ /* 0x000fc80000000200 */
[----:B------:R-:W-:-:S04]  /*5960*/  LOP3.LUT R248, R248, 0x90, RZ, 0xc0, !PT ;  /* 0x00000090f8f87812 */ /* 0x000fc800078ec0ff */
[----:B------:R-:W-:Y:S02]  /*5970*/  LOP3.LUT R214, R248, 0x7e, R214, 0x78, !PT ;  /* 0x0000007ef8d67812 */ /* 0x000fe400078e78d6 */
[----:B------:R-:W0:Y:S01]  /*5980*/  S2R R248, SR_TID.X ;  /* 0x0000000000f87919 */ /* 0x000e220000002100 */
[----:B------:R-:W1:Y:S08]  /*5990*/  S2UR UR6, SR_CgaCtaId ;  /* 0x00000000000679c3 */ /* 0x000e700000008800 */
[----:B------:R-:W2:Y:S01]  /*59a0*/  S2UR UR7, SR_CgaCtaId ;  /* 0x00000000000779c3 */ /* 0x000ea20000008800 */
[----:B------:R-:W-:-:S02]  /*59b0*/  UMOV UR4, 0x400 ;  /* 0x0000040000047882 */ /* 0x000fc40000000000 */
[----:B-1----:R-:W-:Y:S01]  /*59c0*/  ULEA UR4, UR6, UR4, 0x18 ;  /* 0x0000000406047291 */ /* 0x002fe2000f8ec0ff */
[----:B0-----:R-:W-:Y:S01]  /*59d0*/  IMAD.SHL.U32 R42, R248, 0x20, RZ ;  /* 0x00000020f82a7824 */ /* 0x001fe200078e00ff */
[----:B------:R-:W-:-:S07]  /*59e0*/  SHF.R.S32.HI R43, RZ, 0x2, R248 ;  /* 0x00000002ff2b7819 */ /* 0x000fce00000114f8 */
[----:B--2---:R0:W-:Y:S01]  /*59f0*/  STS.U16 [R214+UR4+0x4000], R212 ;  /* 0x004000d4d6007988 */ /* 0x0041e20008000404 */
[----:B------:R-:W-:Y:S02]  /*5a00*/  LOP3.LUT R42, R42, 0x60, RZ, 0xc0, !PT ;  /* 0x000000602a2a7812 */ /* 0x000fe400078ec0ff */
[----:B------:R-:W-:Y:S01]  /*5a10*/  SGXT R43, R43, 0x1 ;  /* 0x000000012b2b781a */ /* 0x000fe20000000200 */
[----:B------:R-:W-:Y:S01]  /*5a20*/  IMAD.SHL.U32 R40, R248, 0x10, RZ ;  /* 0x00000010f8287824 */ /* 0x000fe200078e00ff */
[----:B------:R-:W-:Y:S02]  /*5a30*/  UMOV UR6, 0x400 ;  /* 0x0000040000067882 */ /* 0x000fe40000000000 */
[----:B------:R-:W-:Y:S01]  /*5a40*/  LOP3.LUT R43, R42, 0x90, R43, 0xf8, !PT ;  /* 0x000000902a2b7812 */ /* 0x000fe200078ef82b */
[----:B0-----:R-:W-:Y:S01]  /*5a50*/  IMAD.SHL.U32 R212, R248, 0x2, RZ ;  /* 0x00000002f8d47824 */ /* 0x001fe200078e00ff */
[----:B------:R-:W-:Y:S01]  /*5a60*/  ULEA UR6, UR7, UR6, 0x18 ;  /* 0x0000000607067291 */ /* 0x000fe2000f8ec0ff */
[----:B------:R-:W-:-:S03]  /*5a70*/  LOP3.LUT R40, R40, 0x100, RZ, 0xc0, !PT ;  /* 0x0000010028287812 */ /* 0x000fc600078ec0ff */
[----:B------:R-:W-:Y:S01]  /*5a80*/  LOP3.LUT R43, R43, 0x10, R212, 0x78, !PT ;  /* 0x000000102b2b7812 */ /* 0x000fe200078e78d4 */
[----:B---3--:R0:W-:Y:S01]  /*5a90*/  STS.U16 [R214+UR4+0x4100], R80 ;  /* 0x00410050d6007988 */ /* 0x0081e20008000404 */
[C---:B------:R-:W-:Y:S02]  /*5aa0*/  IMAD.SHL.U32 R41, R248.reuse, 0x40, RZ ;  /* 0x00000040f8297824 */ /* 0x040fe400078e00ff */
[----:B0-----:R-:W-:Y:S02]  /*5ab0*/  IADD3 R80, PT, PT, R43, UR6, R40 ;  /* 0x000000062b507c10 */ /* 0x001fe4000fffe028 */
[----:B------:R-:W-:Y:S02]  /*5ac0*/  LOP3.LUT R40, R248, 0x60, RZ, 0xc0, !PT ;  /* 0x00000060f8287812 */ /* 0x000fe400078ec0ff */
[----:B------:R-:W-:-:S03]  /*5ad0*/  LOP3.LUT R41, R41, 0x1c0, RZ, 0xc0, !PT ;  /* 0x000001c029297812 */ /* 0x000fc600078ec0ff */
[----:B------:R-:W-:Y:S01]  /*5ae0*/  IMAD.SHL.U32 R40, R40, 0x10, RZ ;  /* 0x0000001028287824 */ /* 0x000fe200078e00ff */
[----:B----4-:R0:W-:Y:S04]  /*5af0*/  STS.U16 [R214+UR4+0x4200], R252 ;  /* 0x004200fcd6007988 */ /* 0x0101e80008000404 */
[----:B0-----:R-:W-:Y:S01]  /*5b00*/  IADD3 R252, PT, PT, R40, UR6, R41 ;  /* 0x0000000628fc7c10 */ /* 0x001fe2000fffe029 */
[----:B------:R-:W-:Y:S01]  /*5b10*/  IMAD.MOV.U32 R40, RZ, RZ, R196 ;  /* 0x000000ffff287224 */ /* 0x000fe200078e00c4 */
[----:B------:R-:W-:-:S03]  /*5b20*/  MOV R41, R185 ;  /* 0x000000b900297202 */ /* 0x000fc60000000f00 */
[----:B------:R-:W-:-:S04]  /*5b30*/  IMAD.WIDE R40, R208, 0x2, R40 ;  /* 0x00000002d0287825 */ /* 0x000fc800078e0228 */
[----:B------:R-:W-:Y:S02]  /*5b40*/  IMAD.MOV.U32 R196, RZ, RZ, R40 ;  /* 0x000000ffffc47224 */ /* 0x000fe400078e0028 */
[----:B------:R-:W-:Y:S02]  /*5b50*/  IMAD.MOV.U32 R185, RZ, RZ, R41 ;  /* 0x000000ffffb97224 */ /* 0x000fe400078e0029 */
[----:B------:R-:W-:Y:S02]  /*5b60*/  IMAD.MOV.U32 R40, RZ, RZ, R192 ;  /* 0x000000ffff287224 */ /* 0x000fe400078e00c0 */
[----:B------:R-:W-:Y:S02]  /*5b70*/  IMAD.MOV.U32 R41, RZ, RZ, R181 ;  /* 0x000000ffff297224 */ /* 0x000fe400078e00b5 */
        /* <DEDUP_REMOVED lines=10> */
[----:B------:R-:W-:Y:S02]  /*5c20*/  IMAD.MOV.U32 R42, RZ, RZ, R198 ;  /* 0x000000ffff2a7224 */ /* 0x000fe400078e00c6 */
[----:B------:R-:W-:-:S02]  /*5c30*/  IMAD.MOV.U32 R43, RZ, RZ, R187 ;  /* 0x000000ffff2b7224 */ /* 0x000fc400078e00bb */
[----:B------:R-:W-:-:S04]  /*5c40*/  IMAD.WIDE R40, R208, 0x2, R40 ;  /* 0x00000002d0287825 */ /* 0x000fc800078e0228 */
[----:B------:R-:W-:Y:S01]  /*5c50*/  IMAD.WIDE R42, R208, 0x2, R42 ;  /* 0x00000002d02a7825 */ /* 0x000fe200078e022a */
[----:B------:R-:W-:-:S03]  /*5c60*/  MOV R184, R40 ;  /* 0x0000002800b87202 */ /* 0x000fc60000000f00 */
[----:B------:R-:W-:Y:S02]  /*5c70*/  IMAD.MOV.U32 R173, RZ, RZ, R41 ;  /* 0x000000ffffad7224 */ /* 0x000fe400078e0029 */
[----:B------:R-:W-:Y:S02]  /*5c80*/  IMAD.MOV.U32 R40, RZ, RZ, R180 ;  /* 0x000000ffff287224 */ /* 0x000fe400078e00b4 */
[----:B------:R-:W-:Y:S02]  /*5c90*/  IMAD.MOV.U32 R41, RZ, RZ, R169 ;  /* 0x000000ffff297224 */ /* 0x000fe400078e00a9 */
[----:B------:R-:W-:Y:S02]  /*5ca0*/  IMAD.MOV.U32 R198, RZ, RZ, R42 ;  /* 0x000000ffffc67224 */ /* 0x000fe400078e002a */
[----:B------:R-:W-:Y:S02]  /*5cb0*/  IMAD.MOV.U32 R187, RZ, RZ, R43 ;  /* 0x000000ffffbb7224 */ /* 0x000fe400078e002b */
[----:B------:R-:W-:-:S02]  /*5cc0*/  IMAD.MOV.U32 R42, RZ, RZ, R194 ;  /* 0x000000ffff2a7224 */ /* 0x000fc400078e00c2 */
[----:B------:R-:W-:Y:S02]  /*5cd0*/  IMAD.MOV.U32 R43, RZ, RZ, R183 ;  /* 0x000000ffff2b7224 */ /* 0x000fe400078e00b7 */
[----:B------:R-:W-:-:S04]  /*5ce0*/  IMAD.WIDE R40, R208, 0x2, R40 ;  /* 0x00000002d0287825 */ /* 0x000fc800078e0228 */
[----:B------:R-:W-:Y:S01]  /*5cf0*/  IMAD.WIDE R42, R208, 0x2, R42 ;  /* 0x00000002d02a7825 */ /* 0x000fe200078e022a */
[----:B------:R-:W-:-:S03]  /*5d00*/  MOV R169, R41 ;  /* 0x0000002900a97202 */ /* 0x000fc60000000f00 */
[----:B------:R-:W-:Y:S02]  /*5d10*/  IMAD.MOV.U32 R180, RZ, RZ, R40 ;  /* 0x000000ffffb47224 */ /* 0x000fe400078e0028 */
[----:B------:R-:W-:Y:S02]  /*5d20*/  IMAD.MOV.U32 R40, RZ, RZ, R176 ;  /* 0x000000ffff287224 */ /* 0x000fe400078e00b0 */
[----:B------:R-:W-:Y:S01]  /*5d30*/  IMAD.MOV.U32 R41, RZ, RZ, R165 ;  /* 0x000000ffff297224 */ /* 0x000fe200078e00a5 */
[----:B------:R-:W-:Y:S01]  /*5d40*/  MOV R194, R42 ;  /* 0x0000002a00c27202 */ /* 0x000fe20000000f00 */
[----:B------:R-:W-:Y:S02]  /*5d50*/  IMAD.MOV.U32 R183, RZ, RZ, R43 ;  /* 0x000000ffffb77224 */ /* 0x000fe400078e002b */
[----:B------:R-:W-:Y:S02]  /*5d60*/  IMAD.MOV.U32 R42, RZ, RZ, R190 ;  /* 0x000000ffff2a7224 */ /* 0x000fe400078e00be */
[----:B------:R-:W-:-:S02]  /*5d70*/  IMAD.MOV.U32 R43, RZ, RZ, R179 ;  /* 0x000000ffff2b7224 */ /* 0x000fc400078e00b3 */
[----:B------:R-:W-:-:S04]  /*5d80*/  IMAD.WIDE R40, R208, 0x2, R40 ;  /* 0x00000002d0287825 */ /* 0x000fc800078e0228 */
[----:B------:R-:W-:-:S04]  /*5d90*/  IMAD.WIDE R42, R208, 0x2, R42 ;  /* 0x00000002d02a7825 */ /* 0x000fc800078e022a */
[----:B------:R-:W-:Y:S02]  /*5da0*/  IMAD.MOV.U32 R176, RZ, RZ, R40 ;  /* 0x000000ffffb07224 */ /* 0x000fe400078e0028 */
[----:B------:R-:W-:Y:S02]  /*5db0*/  IMAD.MOV.U32 R165, RZ, RZ, R41 ;  /* 0x000000ffffa57224 */ /* 0x000fe400078e0029 */
[----:B------:R-:W-:Y:S02]  /*5dc0*/  IMAD.MOV.U32 R40, RZ, RZ, R172 ;  /* 0x000000ffff287224 */ /* 0x000fe400078e00ac */
[----:B------:R-:W-:Y:S01]  /*5dd0*/  IMAD.MOV.U32 R41, RZ, RZ, R161 ;  /* 0x000000ffff297224 */ /* 0x000fe200078e00a1 */
[----:B------:R-:W-:Y:S01]  /*5de0*/  MOV R179, R43 ;  /* 0x0000002b00b37202 */ /* 0x000fe20000000f00 */
[----:B------:R-:W-:Y:S02]  /*5df0*/  IMAD.MOV.U32 R190, RZ, RZ, R42 ;  /* 0x000000ffffbe7224 */ /* 0x000fe400078e002a */
[----:B------:R-:W-:-:S02]  /*5e00*/  IMAD.MOV.U32 R42, RZ, RZ, R186 ;  /* 0x000000ffff2a7224 */ /* 0x000fc400078e00ba */
[----:B------:R-:W-:Y:S02]  /*5e10*/  IMAD.MOV.U32 R43, RZ, RZ, R175 ;  /* 0x000000ffff2b7224 */ /* 0x000fe400078e00af */
[----:B------:R-:W-:-:S04]  /*5e20*/  IMAD.WIDE R40, R208, 0x2, R40 ;  /* 0x00000002d0287825 */ /* 0x000fc800078e0228 */
[----:B------:R-:W-:-:S04]  /*5e30*/  IMAD.WIDE R42, R208, 0x2, R42 ;  /* 0x00000002d02a7825 */ /* 0x000fc800078e022a */
[----:B------:R-:W-:Y:S02]  /*5e40*/  IMAD.MOV.U32 R172, RZ, RZ, R40 ;  /* 0x000000ffffac7224 */ /* 0x000fe400078e0028 */
[----:B------:R-:W-:Y:S02]  /*5e50*/  IMAD.MOV.U32 R161, RZ, RZ, R41 ;  /* 0x000000ffffa17224 */ /* 0x000fe400078e0029 */
[----:B------:R-:W-:Y:S02]  /*5e60*/  IMAD.MOV.U32 R40, RZ, RZ, R168 ;  /* 0x000000ffff287224 */ /* 0x000fe400078e00a8 */
[----:B------:R-:W-:Y:S02]  /*5e70*/  IMAD.MOV.U32 R41, RZ, RZ, R157 ;  /* 0x000000ffff297224 */ /* 0x000fe400078e009d */
[----:B------:R-:W-:Y:S02]  /*5e80*/  IMAD.MOV.U32 R186, RZ, RZ, R42 ;  /* 0x000000ffffba7224 */ /* 0x000fe400078e002a */
[----:B------:R-:W-:-:S02]  /*5e90*/  IMAD.MOV.U32 R175, RZ, RZ, R43 ;  /* 0x000000ffffaf7224 */ /* 0x000fc400078e002b */
[----:B------:R-:W-:Y:S02]  /*5ea0*/  IMAD.MOV.U32 R42, RZ, RZ, R182 ;  /* 0x000000ffff2a7224 */ /* 0x000fe400078e00b6 */
[----:B------:R-:W-:Y:S02]  /*5eb0*/  IMAD.MOV.U32 R43, RZ, RZ, R171 ;  /* 0x000000ffff2b7224 */ /* 0x000fe400078e00ab */
[----:B------:R-:W-:-:S04]  /*5ec0*/  IMAD.WIDE R40, R208, 0x2, R40 ;  /* 0x00000002d0287825 */ /* 0x000fc800078e0228 */
[----:B------:R-:W-:-:S04]  /*5ed0*/  IMAD.WIDE R42, R208, 0x2, R42 ;  /* 0x00000002d02a7825 */ /* 0x000fc800078e022a */
[----:B------:R-:W-:Y:S01]  /*5ee0*/  IMAD.MOV.U32 R168, RZ, RZ, R40 ;  /* 0x000000ffffa87224 */ /* 0x000fe200078e0028 */
[----:B------:R-:W-:Y:S01]  /*5ef0*/  MOV R40, R164 ;  /* 0x000000a400287202 */ /* 0x000fe20000000f00 */
[----:B------:R-:W-:Y:S02]  /*5f00*/  IMAD.MOV.U32 R157, RZ, RZ, R41 ;  /* 0x000000ffff9d7224 */ /* 0x000fe400078e0029 */
[----:B------:R-:W-:Y:S02]  /*5f10*/  IMAD.MOV.U32 R41, RZ, RZ, R153 ;  /* 0x000000ffff297224 */ /* 0x000fe400078e0099 */
[----:B------:R-:W-:Y:S02]  /*5f20*/  IMAD.MOV.U32 R182, RZ, RZ, R42 ;  /* 0x000000ffffb67224 */ /* 0x000fe400078e002a */
[----:B------:R-:W-:Y:S02]  /*5f30*/  IMAD.MOV.U32 R171, RZ, RZ, R43 ;  /* 0x000000ffffab7224 */ /* 0x000fe400078e002b */
[----:B------:R-:W-:-:S02]  /*5f40*/  IMAD.MOV.U32 R42, RZ, RZ, R178 ;  /* 0x000000ffff2a7224 */ /* 0x000fc400078e00b2 */
[----:B------:R-:W-:Y:S02]  /*5f50*/  IMAD.MOV.U32 R43, RZ, RZ, R167 ;  /* 0x000000ffff2b7224 */ /* 0x000fe400078e00a7 */
[----:B------:R-:W-:-:S04]  /*5f60*/  IMAD.WIDE R40, R208, 0x2, R40 ;  /* 0x00000002d0287825 */ /* 0x000fc800078e0228 */
[----:B------:R-:W-:-:S04]  /*5f70*/  IMAD.WIDE R42, R208, 0x2, R42 ;  /* 0x00000002d02a7825 */ /* 0x000fc800078e022a */
[----:B------:R-:W-:Y:S01]  /*5f80*/  IMAD.MOV.U32 R153, RZ, RZ, R41 ;  /* 0x000000ffff997224 */ /* 0x000fe200078e0029 */
[----:B------:R-:W-:Y:S01]  /*5f90*/  MOV R41, R149 ;  /* 0x0000009500297202 */ /* 0x000fe20000000f00 */
[----:B------:R-:W-:Y:S02]  /*5fa0*/  IMAD.MOV.U32 R164, RZ, RZ, R40 ;  /* 0x000000ffffa47224 */ /* 0x000fe400078e0028 */
[----:B------:R-:W-:Y:S02]  /*5fb0*/  IMAD.MOV.U32 R40, RZ, RZ, R160 ;  /* 0x000000ffff287224 */ /* 0x000fe400078e00a0 */
[----:B------:R-:W-:Y:S01]  /*5fc0*/  IMAD.MOV.U32 R178, RZ, RZ, R42 ;  /* 0x000000ffffb27224 */ /* 0x000fe200078e002a */
[----:B------:R-:W-:Y:S01]  /*5fd0*/  MOV R42, R174 ;  /* 0x000000ae002a7202 */ /* 0x000fe20000000f00 */
[----:B------:R-:W-:Y:S02]  /*5fe0*/  IMAD.MOV.U32 R167, RZ, RZ, R43 ;  /* 0x000000ffffa77224 */ /* 0x000fe400078e002b */
[----:B------:R-:W-:-:S02]  /*5ff0*/  IMAD.MOV.U32 R43, RZ, RZ, R163 ;  /* 0x000000ffff2b7224 */ /* 0x000fc400078e00a3 */
[----:B------:R-:W-:-:S04]  /*6000*/  IMAD.WIDE R40, R208, 0x2, R40 ;  /* 0x00000002d0287825 */ /* 0x000fc800078e0228 */
[----:B------:R-:W-:-:S04]  /*6010*/  IMAD.WIDE R42, R208, 0x2, R42 ;  /* 0x00000002d02a7825 */ /* 0x000fc800078e022a */
[----:B------:R-:W-:Y:S02]  /*6020*/  IMAD.MOV.U32 R160, RZ, RZ, R40 ;  /* 0x000000ffffa07224 */ /* 0x000fe400078e0028 */
[----:B------:R-:W-:Y:S02]  /*6030*/  IMAD.MOV.U32 R149, RZ, RZ, R41 ;  /* 0x000000ffff957224 */ /* 0x000fe400078e0029 */
[----:B------:R-:W-:Y:S02]  /*6040*/  IMAD.MOV.U32 R40, RZ, RZ, R156 ;  /* 0x000000ffff287224 */ /* 0x000fe400078e009c */
[----:B------:R-:W-:Y:S02]  /*6050*/  IMAD.MOV.U32 R41, RZ, RZ, R213 ;  /* 0x000000ffff297224 */ /* 0x000fe400078e00d5 */
[----:B------:R-:W-:Y:S01]  /*6060*/  IMAD.MOV.U32 R163, RZ, RZ, R43 ;  /* 0x000000ffffa37224 */ /* 0x000fe200078e002b */
[----:B------:R-:W-:Y:S01]  /*6070*/  MOV R43, R159 ;  /* 0x0000009f002b7202 */ /* 0x000fe20000000f00 */
[----:B------:R-:W-:-:S02]  /*6080*/  IMAD.MOV.U32 R174, RZ, RZ, R42 ;  /* 0x000000ffffae7224 */ /* 0x000fc400078e002a */
[----:B------:R-:W-:Y:S02]  /*6090*/  IMAD.MOV.U32 R42, RZ, RZ, R170 ;  /* 0x000000ffff2a7224 */ /* 0x000fe400078e00aa */
[----:B------:R-:W-:-:S04]  /*60a0*/  IMAD.WIDE R40, R208, 0x2, R40 ;  /* 0x00000002d0287825 */ /* 0x000fc800078e0228 */
[----:B------:R-:W-:-:S04]  /*60b0*/  IMAD.WIDE R42, R208, 0x2, R42 ;  /* 0x00000002d02a7825 */ /* 0x000fc800078e022a */
[----:B------:R-:W-:Y:S01]  /*60c0*/  IMAD.MOV.U32 R156, RZ, RZ, R40 ;  /* 0x000000ffff9c7224 */ /* 0x000fe200078e0028 */
[----:B------:R-:W-:Y:S01]  /*60d0*/  SHF.R.S32.HI R40, RZ, 0x6, R248 ;  /* 0x00000006ff287819 */ /* 0x000fe200000114f8 */
[----:B------:R-:W-:Y:S02]  /*60e0*/  IMAD.MOV.U32 R170, RZ, RZ, R42 ;  /* 0x000000ffffaa7224 */ /* 0x000fe400078e002a */
[----:B------:R-:W-:Y:S01]  /*60f0*/  IMAD.MOV.U32 R159, RZ, RZ, R43 ;  /* 0x000000ffff9f7224 */ /* 0x000fe200078e002b */
[----:B------:R-:W-:Y:S01]  /*6100*/  SGXT R40, R40, 0x1 ;  /* 0x000000012828781a */ /* 0x000fe20000000200 */
[----:B------:R-:W-:Y:S02]  /*6110*/  IMAD.MOV.U32 R42, RZ, RZ, R166 ;  /* 0x000000ffff2a7224 */ /* 0x000fe400078e00a6 */
[----:B------:R-:W-:Y:S02]  /*6120*/  IMAD.MOV.U32 R43, RZ, RZ, R155 ;  /* 0x000000ffff2b7224 */ /* 0x000fe400078e009b */
[----:B------:R-:W-:Y:S01]  /*6130*/  IMAD.MOV.U32 R213, RZ, RZ, R41 ;  /* 0x000000ffffd57224 */ /* 0x000fe200078e0029 */
[----:B------:R-:W-:Y:S01]  /*6140*/  LOP3.LUT R41, R40, 0x90, RZ, 0xc0, !PT ;  /* 0x0000009028297812 */ /* 0x000fe200078ec0ff */
[----:B------:R-:W-:-:S03]  /*6150*/  IMAD.WIDE R42, R208, 0x2, R42 ;  /* 0x00000002d02a7825 */ /* 0x000fc600078e022a */
[----:B------:R-:W-:Y:S01]  /*6160*/  LOP3.LUT R41, R41, 0x7e, R212, 0x78, !PT ;  /* 0x0000007e29297812 */ /* 0x000fe200078e78d4 */
[----:B------:R-:W-:Y:S02]  /*6170*/  IMAD.MOV.U32 R166, RZ, RZ, R42 ;  /* 0x000000ffffa67224 */ /* 0x000fe400078e002a */
[----:B------:R-:W-:Y:S02]  /*6180*/  IMAD.MOV.U32 R155, RZ, RZ, R43 ;  /* 0x000000ffff9b7224 */ /* 0x000fe400078e002b */
[----:B------:R-:W-:Y:S02]  /*6190*/  IMAD.MOV.U32 R42, RZ, RZ, R162 ;  /* 0x000000ffff2a7224 */ /* 0x000fe400078e00a2 */
[----:B------:R-:W-:Y:S01]  /*61a0*/  IMAD.MOV.U32 R43, RZ, RZ, R151 ;  /* 0x000000ffff2b7224 */ /* 0x000fe200078e0097 */
[----:B------:R0:W-:Y:S01]  /*61b0*/  STS.U16 [R214+UR4], R45 ;  /* 0x0000002dd6007988 */ /* 0x0001e20008000404 */
[----:B------:R-:W-:-:S03]  /*61c0*/  IMAD.WIDE R42, R208, 0x2, R42 ;  /* 0x00000002d02a7825 */ /* 0x000fc600078e022a */
[----:B-----5:R-:W-:Y:S01]  /*61d0*/  STS.U16 [R214+UR4+0x4300], R250 ;  /* 0x004300fad6007988 */ /* 0x020fe20008000404 */
[----:B0-----:R-:W-:-:S03]  /*61e0*/  LOP3.LUT R45, R41, 0x20, RZ, 0x3c, !PT ;  /* 0x00000020292d7812 */ /* 0x001fc600078e3cff */
[----:B------:R-:W-:Y:S01]  /*61f0*/  STS.U16 [R214+UR4+0x200], R246 ;  /* 0x000200f6d6007988 */ /* 0x000fe20008000404 */
[----:B------:R-:W-:Y:S02]  /*6200*/  IMAD.MOV.U32 R162, RZ, RZ, R42 ;  /* 0x000000ffffa27224 */ /* 0x000fe400078e002a */
[----:B------:R-:W-:Y:S01]  /*6210*/  IMAD.MOV.U32 R151, RZ, RZ, R43 ;  /* 0x000000ffff977224 */ /* 0x000fe200078e002b */
[----:B------:R-:W-:Y:S01]  /*6220*/  STS.U16 [R214+UR4+0x400], R244 ;  /* 0x000400f4d6007988 */ /* 0x000fe20008000404 */
[----:B------:R-:W-:-:S03]  /*6230*/  IMAD.MOV.U32 R42, RZ, RZ, R158 ;  /* 0x000000ffff2a7224 */ /* 0x000fc600078e009e */
[----:B------:R-:W-:Y:S01]  /*6240*/  STS.U16 [R214+UR4+0x600], R242 ;  /* 0x000600f2d6007988 */ /* 0x000fe20008000404 */
[----:B------:R-:W-:-:S03]  /*6250*/  IMAD.MOV.U32 R43, RZ, RZ, R145 ;  /* 0x000000ffff2b7224 */ /* 0x000fc600078e0091 */
[----:B------:R-:W-:Y:S04]  /*6260*/  STS.U16 [R214+UR4+0x800], R240 ;  /* 0x000800f0d6007988 */ /* 0x000fe80008000404 */
        /* <DEDUP_REMOVED lines=57> */
[----:B------:R0:W-:Y:S04]  /*6600*/  STS.U16 [R45+UR6+0x3b00], R44 ;  /* 0x003b002c2d007988 */ /* 0x0001e80008000406 */
[----:B------:R1:W-:Y:S01]  /*6610*/  STS.U16 [R45+UR6+0x3d00], R46 ;  /* 0x003d002e2d007988 */ /* 0x0003e20008000406 */
[----:B------:R-:W-:Y:S01]  /*6620*/  BAR.SYNC.DEFER_BLOCKING 0x0 ;  /* 0x0000000000007b1d */ /* 0x000fe20000010000 */
[----:B------:R-:W-:-:S04]  /*6630*/  IMAD.WIDE R42, R208, 0x2, R42 ;  /* 0x00000002d02a7825 */ /* 0x000fc800078e022a */
[----:B------:R-:W-:Y:S02]  /*6640*/  IMAD.MOV.U32 R145, RZ, RZ, R43 ;  /* 0x000000ffff917224 */ /* 0x000fe400078e002b */
[----:B------:R-:W-:-:S05]  /*6650*/  IMAD.SHL.U32 R43, R248, 0x8, RZ ;  /* 0x00000008f82b7824 */ /* 0x000fca00078e00ff */
[----:B------:R-:W-:-:S05]  /*6660*/  LOP3.LUT R43, R43, 0x30, R212, 0x48, !PT ;  /* 0x000000302b2b7812 */ /* 0x000fca00078e48d4 */
[----:B------:R-:W-:Y:S01]  /*6670*/  IMAD.IADD R212, R43, 0x1, R252 ;  /* 0x000000012bd47824 */ /* 0x000fe200078e02fc */
[----:B------:R-:W-:Y:S01]  /*6680*/  MOV R158, R42 ;  /* 0x0000002a009e7202 */ /* 0x000fe20000000f00 */
[----:B------:R-:W-:Y:S04]  /*6690*/  LDSM.16.MT88.4 R60, [R80+0x4000] ;  /* 0x00400000503c783b */ /* 0x000fe80000004200 */
[----:B------:R-:W2:Y:S04]  /*66a0*/  LDSM.16.M88.4 R40, [R212] ;  /* 0x00000000d428783b */ /* 0x000ea80000000200 */
[----:B------:R-:W3:Y:S01]  /*66b0*/  LDSM.16.MT88.4 R80, [R80+0x4200] ;  /* 0x004200005050783b */ /* 0x000ee20000004200 */
[----:B0-----:R-:W-:Y:S01]  /*66c0*/  MOV R44, R144 ;  /* 0x00000090002c7202 */ /* 0x001fe20000000f00 */
[----:B-1----:R-:W-:-:S02]  /*66d0*/  IMAD.MOV.U32 R46, RZ, RZ, R148 ;  /* 0x000000ffff2e7224 */ /* 0x002fc400078e0094 */
[----:B------:R-:W-:Y:S01]  /*66e0*/  IMAD.MOV.U32 R47, RZ, RZ, R137 ;  /* 0x000000ffff2f7224 */ /* 0x000fe200078e0089 */
[----:B------:R-:W-:Y:S01]  /*66f0*/  MOV R55, R141 ;  /* 0x0000008d00377202 */ /* 0x000fe20000000f00 */
[----:B------:R-:W-:Y:S01]  /*6700*/  IMAD.MOV.U32 R45, RZ, RZ, R135 ;  /* 0x000000ffff2d7224 */ /* 0x000fe200078e0087 */
[----:B------:R-:W-:Y:S01]  /*6710*/  MOV R51, R133 ;  /* 0x0000008500337202 */ /* 0x000fe20000000f00 */
[----:B------:R-:W-:Y:S01]  /*6720*/  IMAD.MOV.U32 R48, RZ, RZ, R150 ;  /* 0x000000ffff307224 */ /* 0x000fe200078e0096 */
[----:B------:R-:W-:Y:S01]  /*6730*/  LDSM.16.M88.4 R76, [R212+0x3800] ;  /* 0x00380000d44c783b */ /* 0x000fe20000000200 */
[----:B--2---:R-:W-:Y:S01]  /*6740*/  HMMA.16816.F32.BF16 R108, R60, R40, R108 ;  /* 0x000000283c6c723c */ /* 0x004fe2000004186c */
[----:B------:R-:W-:Y:S02]  /*6750*/  IMAD.MOV.U32 R40, RZ, RZ, R130 ;  /* 0x000000ffff287224 */ /* 0x000fe400078e0082 */
[----:B------:R-:W-:Y:S02]  /*6760*/  IMAD.MOV.U32 R41, RZ, RZ, R121 ;  /* 0x000000ffff297224 */ /* 0x000fe400078e0079 */
[----:B------:R-:W-:-:S04]  /*6770*/  IMAD.WIDE R40, R208, 0x2, R40 ;  /* 0x00000002d0287825 */ /* 0x000fc800078e0228 */
[----:B------:R-:W-:Y:S01]  /*6780*/  IMAD.MOV.U32 R121, RZ, RZ, R41 ;  /* 0x000000ffff797224 */ /* 0x000fe200078e0029 */
[----:B------:R-:W-:Y:S01]  /*6790*/  MOV R130, R40 ;  /* 0x0000002800827202 */ /* 0x000fe20000000f00 */
        /* <DEDUP_REMOVED lines=16> */
[----:B------:R-:W-:-:S04]  /*68a0*/  IMAD.MOV.U32 R40, RZ, RZ, R114 ;  /* 0x000000ffff287224 */ /* 0x000fc800078e0072 */
[----:B------:R-:W-:-:S04]  /*68b0*/  IMAD.WIDE R40, R208, 0x2, R40 ;  /* 0x00000002d0287825 */ /* 0x000fc800078e0228 */
[----:B------:R-:W-:Y:S02]  /*68c0*/  IMAD.MOV.U32 R114, RZ, RZ, R40 ;  /* 0x000000ffff727224 */ /* 0x000fe400078e0028 */
[----:B------:R-:W-:Y:S02]  /*68d0*/  IMAD.MOV.U32 R33, RZ, RZ, R41 ;  /* 0x000000ffff217224 */ /* 0x000fe400078e0029 */
[----:B------:R-:W-:-:S04]  /*68e0*/  IMAD.WIDE R46, R208, 0x2, R46 ;  /* 0x00000002d02e7825 */ /* 0x000fc800078e022e */
[----:B------:R-:W-:-:S04]  /*68f0*/  IMAD.WIDE R44, R208, 0x2, R44 ;  /* 0x00000002d02c7825 */ /* 0x000fc800078e022c */
        /* <DEDUP_REMOVED lines=8> */
[----:B------:R-:W0:Y:S01]  /*6980*/  LDSM.16.M88.4 R44, [R212+0x1000] ;  /* 0x00100000d42c783b */ /* 0x000e220000000200 */
[----:B------:R-:W-:Y:S02]  /*6990*/  IMAD.MOV.U32 R38, RZ, RZ, R40 ;  /* 0x000000ffff267224 */ /* 0x000fe400078e0028 */
[----:B------:R-:W-:-:S02]  /*69a0*/  IMAD.MOV.U32 R29, RZ, RZ, R41 ;  /* 0x000000ffff1d7224 */ /* 0x000fc400078e0029 */
        /* <DEDUP_REMOVED lines=22> */
[----:B------:R-:W-:-:S04]  /*6b10*/  IMAD.WIDE R64, R208, 0x2, R64 ;  /* 0x00000002d0407825 */ /* 0x000fc800078e0240 */
[----:B------:R-:W-:-:S04]  /*6b20*/  IMAD.WIDE R54, R208, 0x2, R54 ;  /* 0x00000002d0367825 */ /* 0x000fc800078e0236 */
[----:B------:R-:W-:-:S04]  /*6b30*/  IMAD.WIDE R50, R208, 0x2, R50 ;  /* 0x00000002d0327825 */ /* 0x000fc800078e0232 */
[----:B------:R-:W-:-:S04]  /*6b40*/  IMAD.WIDE R48, R208, 0x2, R48 ;  /* 0x00000002d0307825 */ /* 0x000fc800078e0230 */
[----:B------:R-:W-:-:S04]  /*6b50*/  IMAD.WIDE R52, R208, 0x2, R52 ;  /* 0x00000002d0347825 */ /* 0x000fc800078e0234 */
[----:B------:R-:W-:-:S04]  /*6b60*/  IMAD.WIDE R72, R208, 0x2, R72 ;  /* 0x00000002d0487825 */ /* 0x000fc800078e0248 */
[----:B------:R-:W-:-:S04]  /*6b70*/  IMAD.WIDE R70, R208, 0x2, R70 ;  /* 0x00000002d0467825 */ /* 0x000fc800078e0246 */
[----:B------:R-:W-:-:S04]  /*6b80*/  IMAD.WIDE R68, R208, 0x2, R68 ;  /* 0x00000002d0447825 */ /* 0x000fc800078e0244 */
[----:B------:R-:W-:Y:S02]  /*6b90*/  IMAD.MOV.U32 R40, RZ, RZ, R30 ;  /* 0x000000ffff287224 */ /* 0x000fe400078e001e */
[----:B------:R-:W-:Y:S01]  /*6ba0*/  IMAD.MOV.U32 R41, RZ, RZ, R21 ;  /* 0x000000ffff297224 */ /* 0x000fe200078e0015 */
[----:B------:R-:W-:Y:S01]  /*6bb0*/  MOV R138, R52 ;  /* 0x00000034008a7202 */ /* 0x000fe20000000f00 */
[----:B------:R-:W-:Y:S01]  /*6bc0*/  IMAD.MOV.U32 R154, RZ, RZ, R64 ;  /* 0x000000ffff9a7224 */ /* 0x000fe200078e0040 */
[----:B------:R-:W-:Y:S01]  /*6bd0*/  MOV R127, R73 ;  /* 0x00000049007f7202 */ /* 0x000fe20000000f00 */
[----:B------:R-:W-:Y:S01]  /*6be0*/  IMAD.WIDE R40, R208, 0x2, R40 ;  /* 0x00000002d0287825 */ /* 0x000fe200078e0228 */
[----:B---3--:R-:W-:Y:S03]  /*6bf0*/  HMMA.16816.F32.BF16 R108, R80, R42, R108 ;  /* 0x0000002a506c723c */ /* 0x008fe6000004186c */
[----:B------:R-:W-:-:S02]  /*6c00*/  IMAD.MOV.U32 R143, RZ, RZ, R65 ;  /* 0x000000ffff8f7224 */ /* 0x000fc400078e0041 */
[----:B------:R-:W-:Y:S01]  /*6c10*/  IMAD.MOV.U32 R152, RZ, RZ, R54 ;  /* 0x000000ffff987224 */ /* 0x000fe200078e0036 */
[----:B------:R-:W1:Y:S01]  /*6c20*/  LDSM.16.M88.4 R64, [R212+0x800] ;  /* 0x00080000d440783b */ /* 0x000e620000000200 */
[----:B------:R-:W-:Y:S02]  /*6c30*/  IMAD.MOV.U32 R141, RZ, RZ, R55 ;  /* 0x000000ffff8d7224 */ /* 0x000fe400078e0037 */
[----:B------:R-:W-:Y:S02]  /*6c40*/  IMAD.MOV.U32 R142, RZ, RZ, R50 ;  /* 0x000000ffff8e7224 */ /* 0x000fe400078e0032 */
[----:B------:R-:W-:Y:S02]  /*6c50*/  IMAD.MOV.U32 R133, RZ, RZ, R51 ;  /* 0x000000ffff857224 */ /* 0x000fe400078e0033 */
[----:B------:R-:W-:Y:S02]  /*6c60*/  IMAD.MOV.U32 R140, RZ, RZ, R48 ;  /* 0x000000ffff8c7224 */ /* 0x000fe400078e0030 */
[----:B------:R-:W-:-:S02]  /*6c70*/  IMAD.MOV.U32 R131, RZ, RZ, R49 ;  /* 0x000000ffff837224 */ /* 0x000fc400078e0031 */
[----:B------:R-:W-:Y:S01]  /*6c80*/  IMAD.MOV.U32 R129, RZ, RZ, R53 ;  /* 0x000000ffff817224 */ /* 0x000fe200078e0035 */
[----:B------:R-:W2:Y:S01]  /*6c90*/  LDSM.16.M88.4 R48, [R212+0x1800] ;  /* 0x00180000d430783b */ /* 0x000ea20000000200 */
[----:B------:R-:W-:Y:S02]  /*6ca0*/  IMAD.MOV.U32 R136, RZ, RZ, R72 ;  /* 0x000000ffff887224 */ /* 0x000fe400078e0048 */
[----:B------:R-:W-:Y:S01]  /*6cb0*/  IMAD.MOV.U32 R134, RZ, RZ, R70 ;  /* 0x000000ffff867224 */ /* 0x000fe200078e0046 */
[----:B------:R-:W3:Y:S01]  /*6cc0*/  LDSM.16.M88.4 R52, [R212+0x2000] ;  /* 0x00200000d434783b */ /* 0x000ee20000000200 */
[----:B------:R-:W-:Y:S02]  /*6cd0*/  IMAD.MOV.U32 R125, RZ, RZ, R71 ;  /* 0x000000ffff7d7224 */ /* 0x000fe400078e0047 */
[----:B------:R-:W-:Y:S01]  /*6ce0*/  IMAD.MOV.U32 R132, RZ, RZ, R68 ;  /* 0x000000ffff847224 */ /* 0x000fe200078e0044 */
[----:B------:R-:W-:Y:S01]  /*6cf0*/  LDSM.16.M88.4 R72, [R212+0x3000] ;  /* 0x00300000d448783b */ /* 0x000fe20000000200 */
[----:B------:R-:W-:-:S03]  /*6d00*/  IMAD.MOV.U32 R123, RZ, RZ, R69 ;  /* 0x000000ffff7b7224 */ /* 0x000fc600078e0045 */
[----:B------:R-:W4:Y:S01]  /*6d10*/  LDSM.16.M88.4 R68, [R212+0x2800] ;  /* 0x00280000d444783b */ /* 0x000f220000000200 */
[----:B------:R-:W-:Y:S01]  /*6d20*/  IMAD.MOV.U32 R30, RZ, RZ, R40 ;  /* 0x000000ffff1e7224 */ /* 0x000fe200078e0028 */
[----:B------:R-:W-:Y:S01]  /*6d30*/  MOV R42, R28 ;  /* 0x0000001c002a7202 */ /* 0x000fe20000000f00 */
[----:B------:R-:W-:Y:S02]  /*6d40*/  IMAD.MOV.U32 R21, RZ, RZ, R41 ;  /* 0x000000ffff157224 */ /* 0x000fe400078e0029 */
[----:B------:R-:W-:Y:S02]  /*6d50*/  IMAD.MOV.U32 R40, RZ, RZ, R26 ;  /* 0x000000ffff287224 */ /* 0x000fe400078e001a */
[----:B------:R-:W-:Y:S02]  /*6d60*/  IMAD.MOV.U32 R41, RZ, RZ, R17 ;  /* 0x000000ffff297224 */ /* 0x000fe400078e0011 */
[----:B------:R-:W-:Y:S02]  /*6d70*/  IMAD.MOV.U32 R43, RZ, RZ, R19 ;  /* 0x000000ffff2b7224 */ /* 0x000fe400078e0013 */
[----:B------:R-:W-:-:S04]  /*6d80*/  IMAD.WIDE R40, R208, 0x2, R40 ;  /* 0x00000002d0287825 */ /* 0x000fc800078e0228 */
[----:B------:R-:W-:-:S04]  /*6d90*/  IMAD.WIDE R42, R208, 0x2, R42 ;  /* 0x00000002d02a7825 */ /* 0x000fc800078e022a */
[----:B------:R-:W-:Y:S02]  /*6da0*/  IMAD.MOV.U32 R26, RZ, RZ, R40 ;  /* 0x000000ffff1a7224 */ /* 0x000fe400078e0028 */
[----:B------:R-:W-:Y:S02]  /*6db0*/  IMAD.MOV.U32 R17, RZ, RZ, R41 ;  /* 0x000000ffff117224 */ /* 0x000fe400078e0029 */
[----:B------:R-:W-:Y:S01]  /*6dc0*/  IMAD.MOV.U32 R19, RZ, RZ, R43 ;  /* 0x000000ffff137224 */ /* 0x000fe200078e002b */
[----:B------:R-:W-:Y:S01]  /*6dd0*/  MOV R43, R15 ;  /* 0x0000000f002b7202 */ /* 0x000fe20000000f00 */
[----:B------:R-:W-:Y:S02]  /*6de0*/  IMAD.MOV.U32 R40, RZ, RZ, R22 ;  /* 0x000000ffff287224 */ /* 0x000fe400078e0016 */
[----:B------:R-:W-:Y:S02]  /*6df0*/  IMAD.MOV.U32 R41, RZ, RZ, R13 ;  /* 0x000000ffff297224 */ /* 0x000fe400078e000d */
[----:B------:R-:W-:-:S02]  /*6e00*/  IMAD.MOV.U32 R28, RZ, RZ, R42 ;  /* 0x000000ffff1c7224 */ /* 0x000fc400078e002a */
[----:B------:R-:W-:Y:S02]  /*6e10*/  IMAD.MOV.U32 R42, RZ, RZ, R24 ;  /* 0x000000ffff2a7224 */ /* 0x000fe400078e0018 */
[----:B------:R-:W-:-:S04]  /*6e20*/  IMAD.WIDE R40, R208, 0x2, R40 ;  /* 0x00000002d0287825 */ /* 0x000fc800078e0228 */
[----:B------:R-:W-:Y:S01]  /*6e30*/  IMAD.WIDE R42, R208, 0x2, R42 ;  /* 0x00000002d02a7825 */ /* 0x000fe200078e022a */
[----:B------:R-:W-:Y:S01]  /*6e40*/  MOV R22, R40 ;  /* 0x0000002800167202 */ /* 0x000fe20000000f00 */
[----:B0-----:R-:W-:Y:S02]  /*6e50*/  HMMA.16816.F32.BF16 R100, R60, R44, R100 ;  /* 0x0000002c3c64723c */ /* 0x001fe40000041864 */
        /* <DEDUP_REMOVED lines=9> */
[----:B------:R-:W-:-:S04]  /*6ef0*/  IMAD.WIDE R40, R208, 0x2, R40 ;  /* 0x00000002d0287825 */ /* 0x000fc800078e0228 */
        /* <DEDUP_REMOVED lines=17> */
[C---:B-1----:R-:W-:Y:S03]  /*7010*/  HMMA.16816.F32.BF16 R104, R60.reuse, R64, R104 ;  /* 0x000000403c68723c */ /* 0x042fe60000041868 */
[----:B------:R-:W-:Y:S02]  /*7020*/  IMAD.MOV.U32 R120, RZ, RZ, R44 ;  /* 0x000000ffff787224 */ /* 0x000fe400078e002c */
[----:B------:R-:W-:Y:S02]  /*7030*/  IMAD.MOV.U32 R39, RZ, RZ, R45 ;  /* 0x000000ffff277224 */ /* 0x000fe400078e002d */
[----:B------:R-:W-:Y:S01]  /*7040*/  IMAD.MOV.U32 R16, RZ, RZ, R42 ;  /* 0x000000ffff107224 */ /* 0x000fe200078e002a */
[----:B--2---:R-:W-:Y:S01]  /*7050*/  HMMA.16816.F32.BF16 R96, R60, R48, R96 ;  /* 0x000000303c60723c */ /* 0x004fe20000041860 */
[----:B------:R-:W-:-:S02]  /*7060*/  IMAD.MOV.U32 R7, RZ, RZ, R43 ;  /* 0x000000ffff077224 */ /* 0x000fc400078e002b */
[----:B------:R-:W-:Y:S01]  /*7070*/  IMAD.MOV.U32 R14, RZ, RZ, R40 ;  /* 0x000000ffff0e7224 */ /* 0x000fe200078e0028 */
[----:B------:R-:W-:Y:S01]  /*7080*/  MOV R40, R10 ;  /* 0x0000000a00287202 */ /* 0x000fe20000000f00 */
[----:B------:R-:W-:Y:S02]  /*7090*/  IMAD.MOV.U32 R44, RZ, RZ, R116 ;  /* 0x000000ffff2c7224 */ /* 0x000fe400078e0074 */
[----:B------:R-:W-:Y:S01]  /*70a0*/  IMAD.MOV.U32 R45, RZ, RZ, R35 ;  /* 0x000000ffff2d7224 */ /* 0x000fe200078e0023 */
[----:B---3--:R-:W-:Y:S01]  /*70b0*/  HMMA.16816.F32.BF16 R92, R60, R52, R92 ;  /* 0x000000343c5c723c */ /* 0x008fe2000004185c */
[----:B------:R-:W-:Y:S02]  /*70c0*/  IMAD.MOV.U32 R42, RZ, RZ, R12 ;  /* 0x000000ffff2a7224 */ /* 0x000fe400078e000c */
[----:B------:R-:W-:Y:S02]  /*70d0*/  IMAD.MOV.U32 R43, RZ, RZ, R3 ;  /* 0x000000ffff2b7224 */ /* 0x000fe400078e0003 */
[----:B------:R-:W-:-:S03]  /*70e0*/  IMAD.MOV.U32 R5, RZ, RZ, R41 ;  /* 0x000000ffff057224 */ /* 0x000fc600078e0029 */
[----:B----4-:R-:W-:Y:S01]  /*70f0*/  HMMA.16816.F32.BF16 R88, R60, R68, R88 ;  /* 0x000000443c58723c */ /* 0x010fe20000041858 */
[----:B------:R-:W-:Y:S02]  /*7100*/  IMAD.MOV.U32 R41, RZ, RZ, R203 ;  /* 0x000000ffff297224 */ /* 0x000fe400078e00cb */
[----:B------:R-:W-:-:S05]  /*7110*/  IMAD.WIDE R44, R208, 0x2, R44 ;  /* 0x00000002d02c7825 */ /* 0x000fca00078e022c */
[----:B------:R-:W-:Y:S01]  /*7120*/  HMMA.16816.F32.BF16 R84, R60, R72, R84 ;  /* 0x000000483c54723c */ /* 0x000fe20000041854 */
[----:B------:R-:W-:-:S07]  /*7130*/  IMAD.WIDE R42, R208, 0x2, R42 ;  /* 0x00000002d02a7825 */ /* 0x000fce00078e022a */
[----:B------:R-:W-:Y:S01]  /*7140*/  HMMA.16816.F32.BF16 R56, R60, R76, R56 ;  /* 0x0000004c3c38723c */ /* 0x000fe20000041838 */
        /* <DEDUP_REMOVED lines=9> */
[----:B------:R-:W-:Y:S01]  /*71e0*/  IMAD.MOV.U32 R203, RZ, RZ, R41 ;  /* 0x000000ffffcb7224 */ /* 0x000fe200078e0029 */
[----:B------:R-:W-:Y:S01]  /*71f0*/  MOV R41, R199 ;  /* 0x000000c700297202 */ /* 0x000fe20000000f00 */
[----:B------:R-:W-:Y:S02]  /*7200*/  IMAD.MOV.U32 R10, RZ, RZ, R40 ;  /* 0x000000ffff0a7224 */ /* 0x000fe400078e0028 */
[----:B------:R-:W-:Y:S02]  /*7210*/  IMAD.MOV.U32 R40, RZ, RZ, R6 ;  /* 0x000000ffff287224 */ /* 0x000fe400078e0006 */
[----:B------:R-:W-:-:S04]  /*7220*/  IMAD.WIDE R44, R208, 0x2, R44 ;  /* 0x00000002d02c7825 */ /* 0x000fc800078e022c */
[----:B------:R-:W-:Y:S01]  /*7230*/  IMAD.WIDE R42, R208, 0x2, R42 ;  /* 0x00000002d02a7825 */ /* 0x000fe200078e022a */
[----:B------:R-:W-:-:S03]  /*7240*/  MOV R112, R44 ;  /* 0x0000002c00707202 */ /* 0x000fc60000000f00 */
[----:B------:R-:W-:Y:S01]  /*7250*/  IMAD.WIDE R40, R208, 0x2, R40 ;  /* 0x00000002d0287825 */ /* 0x000fe200078e0228 */
[C---:B------:R-:W-:Y:S03]  /*7260*/  HMMA.16816.F32.BF16 R104, R80.reuse, R66, R104 ;  /* 0x000000425068723c */ /* 0x040fe60000041868 */
[----:B------:R-:W-:Y:S02]  /*7270*/  IMAD.MOV.U32 R8, RZ, RZ, R42 ;  /* 0x000000ffff087224 */ /* 0x000fe400078e002a */
[----:B------:R-:W-:Y:S02]  /*7280*/  IMAD.MOV.U32 R201, RZ, RZ, R43 ;  /* 0x000000ffffc97224 */ /* 0x000fe400078e002b */
[----:B------:R-:W-:Y:S01]  /*7290*/  IMAD.MOV.U32 R31, RZ, RZ, R45 ;  /* 0x000000ffff1f7224 */ /* 0x000fe200078e002d */
[----:B------:R-:W-:Y:S01]  /*72a0*/  HMMA.16816.F32.BF16 R100, R80, R46, R100 ;  /* 0x0000002e5064723c */ /* 0x000fe20000041864 */
[----:B------:R-:W-:-:S02]  /*72b0*/  IMAD.MOV.U32 R42, RZ, RZ, R4 ;  /* 0x000000ffff2a7224 */ /* 0x000fc400078e0004 */
[----:B------:R-:W-:Y:S02]  /*72c0*/  IMAD.MOV.U32 R43, RZ, RZ, R197 ;  /* 0x000000ffff2b7224 */ /* 0x000fe400078e00c5 */
[----:B------:R-:W-:Y:S02]  /*72d0*/  IMAD.MOV.U32 R44, RZ, RZ, R36 ;  /* 0x000000ffff2c7224 */ /* 0x000fe400078e0024 */
[----:B------:R-:W-:Y:S01]  /*72e0*/  IMAD.MOV.U32 R45, RZ, RZ, R27 ;  /* 0x000000ffff2d7224 */ /* 0x000fe200078e001b */
[----:B------:R-:W-:Y:S01]  /*72f0*/  HMMA.16816.F32.BF16 R96, R80, R50, R96 ;  /* 0x000000325060723c */ /* 0x000fe20000041860 */
[----:B------:R-:W-:Y:S02]  /*7300*/  IMAD.MOV.U32 R6, RZ, RZ, R40 ;  /* 0x000000ffff067224 */ /* 0x000fe400078e0028 */
[----:B------:R-:W-:Y:S02]  /*7310*/  IMAD.MOV.U32 R199, RZ, RZ, R41 ;  /* 0x000000ffffc77224 */ /* 0x000fe400078e0029 */
[----:B------:R-:W-:-:S02]  /*7320*/  IMAD.MOV.U32 R40, RZ, RZ, R2 ;  /* 0x000000ffff287224 */ /* 0x000fc400078e0002 */
[----:B------:R-:W-:Y:S01]  /*7330*/  IMAD.MOV.U32 R41, RZ, RZ, R195 ;  /* 0x000000ffff297224 */ /* 0x000fe200078e00c3 */
[----:B------:R-:W-:Y:S01]  /*7340*/  HMMA.16816.F32.BF16 R92, R80, R54, R92 ;  /* 0x00000036505c723c */ /* 0x000fe2000004185c */
[----:B------:R-:W-:Y:S01]  /*7350*/  IMAD.WIDE R42, R208, 0x2, R42 ;  /* 0x00000002d02a7825 */ /* 0x000fe200078e022a */
[----:B------:R-:W-:-:S06]  /*7360*/  UIADD3 UR5, UPT, UPT, UR5, -0x1, URZ ;  /* 0xffffffff05057890 */ /* 0x000fcc000fffe0ff */
[----:B------:R-:W-:Y:S01]  /*7370*/  HMMA.16816.F32.BF16 R88, R80, R70, R88 ;  /* 0x000000465058723c */ /* 0x000fe20000041858 */
[----:B------:R-:W-:-:S07]  /*7380*/  IMAD.WIDE R44, R208, 0x2, R44 ;  /* 0x00000002d02c7825 */ /* 0x000fce00078e022c */
[----:B------:R-:W-:Y:S01]  /*7390*/  HMMA.16816.F32.BF16 R84, R80, R74, R84 ;  /* 0x0000004a5054723c */ /* 0x000fe20000041854 */
[----:B------:R-:W-:-:S07]  /*73a0*/  IMAD.WIDE R40, R208, 0x2, R40 ;  /* 0x00000002d0287825 */ /* 0x000fce00078e0228 */
[----:B------:R-:W-:Y:S01]  /*73b0*/  HMMA.16816.F32.BF16 R56, R80, R78, R56 ;  /* 0x0000004e5038723c */ /* 0x000fe20000041838 */
[----:B------:R-:W-:Y:S01]  /*73c0*/  UISETP.NE.U32.AND UP0, UPT, UR5, URZ, UPT ;  /* 0x000000ff0500728c */ /* 0x000fe2000bf05070 */
[----:B------:R-:W-:Y:S01]  /*73d0*/  MOV R4, R42 ;  /* 0x0000002a00047202 */ /* 0x000fe20000000f00 */
[----:B------:R-:W-:Y:S01]  /*73e0*/  IMAD.MOV.U32 R197, RZ, RZ, R43 ;  /* 0x000000ffffc57224 */ /* 0x000fe200078e002b */
[----:B------:R-:W-:Y:S01]  /*73f0*/  MOV R27, R45 ;  /* 0x0000002d001b7202 */ /* 0x000fe20000000f00 */
        /* <DEDUP_REMOVED lines=23> */
[----:B------:R-:W-:Y:S01]  /*7570*/  IMAD.WIDE R146, R210, 0x2, R146 ;  /* 0x00000002d2927825 */ /* 0x000fe200078e0292 */
[----:B------:R-:W-:Y:S01]  /*7580*/  UIADD3 UR8, UPT, UPT, UR8, -0x20, URZ ;  /* 0xffffffe008087890 */ /* 0x000fe2000fffe0ff */
[----:B------:R-:W-:Y:S11]  /*7590*/  BRA.U UP0, `(.L_x_2) ;  /* 0xffffffd100707547 */ /* 0x000ff6000b83ffff */
[----:B------:R-:W-:Y:S02]  /*75a0*/  F2FP.BF16.F32.PACK_AB R4, R107, R111 ;  /* 0x0000006f6b04723e */ /* 0x000fe400000010ff */
[----:B------:R-:W-:Y:S02]  /*75b0*/  F2FP.BF16.F32.PACK_AB R8, R106, R110 ;  /* 0x0000006e6a08723e */ /* 0x000fe400000010ff */
[----:B------:R-:W-:Y:S02]  /*75c0*/  F2FP.BF16.F32.PACK_AB R12, R105, R109 ;  /* 0x0000006d690c723e */ /* 0x000fe400000010ff */
[----:B------:R-:W-:Y:S02]  /*75d0*/  F2FP.BF16.F32.PACK_AB R7, R59, R87 ;  /* 0x000000573b07723e */ /* 0x000fe400000010ff */
[----:B------:R-:W-:Y:S02]  /*75e0*/  F2FP.BF16.F32.PACK_AB R6, R91, R95 ;  /* 0x0000005f5b06723e */ /* 0x000fe400000010ff */
[----:B------:R-:W-:-:S02]  /*75f0*/  F2FP.BF16.F32.PACK_AB R5, R99, R103 ;  /* 0x000000676305723e */ /* 0x000fc400000010ff */
        /* <DEDUP_REMOVED lines=9> */
[----:B------:R-:W-:-:S07]  /*7690*/  F2FP.BF16.F32.PACK_AB R104, R104, R108 ;  /* 0x0000006c6868723e */ /* 0x000fce00000010ff */
.L_x_1:
[----:B------:R-:W0:Y:S01]  /*76a0*/  S2R R2, SR_TID.X ;  /* 0x0000000000027919 */ /* 0x000e220000002100 */
[----:B------:R-:W1:Y:S01]  /*76b0*/  S2UR UR5, SR_CgaCtaId ;  /* 0x00000000000579c3 */ /* 0x000e620000008800 */
[----:B------:R-:W-:Y:S01]  /*76c0*/  UMOV UR4, 0x400 ;  /* 0x0000040000047882 */ /* 0x000fe20000000000 */
[----:B------:R-:W2:Y:S01]  /*76d0*/  LDCU.128 UR12, c[0x0][0x390] ;  /* 0x00007200ff0c77ac */ /* 0x000ea20008000c00 */
[----:B------:R-:W3:Y:S05]  /*76e0*/  LDCU UR6, c[0x0][0x3b4] ;  /* 0x00007680ff0677ac */ /* 0x000eea0008000800 */
[----:B------:R-:W4:Y:S08]  /*76f0*/  LDC R51, c[0x0][0x3b8] ;  /* 0x0000ee00ff337b82 */ /* 0x000f300000000800 */
[----:B------:R-:W-:Y:S01]  /*7700*/  BAR.SYNC.DEFER_BLOCKING 0x0 ;  /* 0x0000000000007b1d */ /* 0x000fe20000010000 */
[C---:B--2---:R-:W-:Y:S01]  /*7710*/  ISETP.GE.AND P0, PT, R191.reuse, UR14, PT ;  /* 0x0000000ebf007c0c */ /* 0x044fe2000bf06270 */
[----:B-1----:R-:W-:Y:S01]  /*7720*/  ULEA UR4, UR5, UR4, 0x18 ;  /* 0x0000000405047291 */ /* 0x002fe2000f8ec0ff */
[----:B---3--:R-:W-:-:S05]  /*7730*/  IMAD R191, R191, UR6, RZ ;  /* 0x00000006bfbf7c24 */ /* 0x008fca000f8e02ff */
[C---:B------:R-:W-:Y:S01]  /*7740*/  LEA R49, P1, R191.reuse, UR12, 0x1 ;  /* 0x0000000cbf317c11 */ /* 0x040fe2000f8208ff */
[C---:B0-----:R-:W-:Y:S01]  /*7750*/  IMAD.SHL.U32 R3, R2.reuse, 0x100, RZ ;  /* 0x0000010002037824 */ /* 0x041fe200078e00ff */
[----:B------:R-:W-:Y:S01]  /*7760*/  SHF.R.U32.HI R22, RZ, 0x4, R2 ;  /* 0x00000004ff167819 */ /* 0x000fe20000011602 */
[C---:B------:R-:W-:Y:S01]  /*7770*/  IMAD.SHL.U32 R17, R2.reuse, 0x4, RZ ;  /* 0x0000000402117824 */ /* 0x040fe200078e00ff */
[----:B------:R-:W-:Y:S01]  /*7780*/  LEA.HI.X.SX32 R191, R191, UR13, 0x1, P1 ;  /* 0x0000000dbfbf7c11 */ /* 0x000fe200088f0eff */
[----:B------:R-:W-:Y:S01]  /*7790*/  IMAD.SHL.U32 R0, R2, 0x400, RZ ;  /* 0x0000040002007824 */ /* 0x000fe200078e00ff */
[----:B------:R-:W-:Y:S02]  /*77a0*/  LOP3.LUT R3, R204, 0x1800, R3, 0xf8, !PT ;  /* 0x00001800cc037812 */ /* 0x000fe400078ef803 */
[----:B------:R-:W-:Y:S02]  /*77b0*/  LOP3.LUT R202, R202, 0x70, R17, 0xf8, !PT ;  /* 0x00000070caca7812 */ /* 0x000fe400078ef811 */
[----:B------:R-:W-:-:S02]  /*77c0*/  LOP3.LUT R17, R2, 0x1f, RZ, 0xc0, !PT ;  /* 0x0000001f02117812 */ /* 0x000fc400078ec0ff */
[----:B------:R-:W-:Y:S02]  /*77d0*/  LOP3.LUT R3, R3, R202, RZ, 0x3c, !PT ;  /* 0x000000ca03037212 */ /* 0x000fe400078e3cff */
[----:B------:R-:W-:Y:S02]  /*77e0*/  LOP3.LUT R0, R0, 0x1800, RZ, 0xc0, !PT ;  /* 0x0000180000007812 */ /* 0x000fe400078ec0ff */
[----:B------:R-:W-:Y:S01]  /*77f0*/  SGXT.U32 R22, R22, 0x3 ;  /* 0x000000031616781a */ /* 0x000fe20000000000 */
[----:B------:R-:W-:Y:S02]  /*7800*/  STS.128 [R3+UR4], R104 ;  /* 0x0000006803007988 */ /* 0x000fe40008000c04 */
[----:B------:R-:W-:Y:S01]  /*7810*/  IMAD R0, R17, 0x10, R0 ;  /* 0x0000001011007824 */ /* 0x000fe200078e0200 */
[C-C-:B------:R-:W-:Y:S01]  /*7820*/  LOP3.LUT R26, R189.reuse, 0xf0, R22.reuse, 0xfe, !PT ;  /* 0x000000f0bd1a7812 */ /* 0x140fe200078efe16 */
[----:B------:R-:W-:Y:S01]  /*7830*/  STS.128 [R3+UR4+0x100], R12 ;  /* 0x0001000c03007988 */ /* 0x000fe20008000c04 */
[----:B------:R-:W-:-:S02]  /*7840*/  LOP3.LUT R20, R189, 0xe8, R22, 0xfe, !PT ;  /* 0x000000e8bd147812 */ /* 0x000fc400078efe16 */
[----:B------:R-:W-:Y:S01]  /*7850*/  LOP3.LUT R21, R0, 0x60, R2, 0x78, !PT ;  /* 0x0000006000157812 */ /* 0x000fe200078e7802 */
[----:B------:R-:W-:Y:S01]  /*7860*/  STS.128 [R3+UR4+0x80], R8 ;  /* 0x0000800803007988 */ /* 0x000fe20008000c04 */
[----:B------:R-:W-:Y:S02]  /*7870*/  LEA.HI R0, R2, R189, RZ, 0x1c ;  /* 0x000000bd02007211 */ /* 0x000fe400078fe0ff */
[C---:B------:R-:W-:Y:S01]  /*7880*/  LOP3.LUT R2, R189.reuse, R22, RZ, 0xfc, !PT ;  /* 0x00000016bd027212 */ /* 0x040fe200078efcff */
[----:B------:R0:W-:Y:S01]  /*7890*/  STS.128 [R3+UR4+0x180], R4 ;  /* 0x0001800403007988 */ /* 0x0001e20008000c04 */
[C-C-:B------:R-:W-:Y:S02]  /*78a0*/  LOP3.LUT R27, R189.reuse, 0xe0, R22.reuse, 0xfe, !PT ;  /* 0x000000e0bd1b7812 */ /* 0x140fe400078efe16 */
[C---:B------:R-:W-:Y:S01]  /*78b0*/  ISETP.LT.AND P1, PT, R2.reuse, UR15, !P0 ;  /* 0x0000000f02007c0c */ /* 0x040fe2000c721270 */
[----:B------:R-:W-:Y:S01]  /*78c0*/  BAR.SYNC.DEFER_BLOCKING 0x0 ;  /* 0x0000000000007b1d */ /* 0x000fe20000010000 */
[----:B----4-:R-:W-:Y:S01]  /*78d0*/  IMAD R47, R2, R51, RZ ;  /* 0x00000033022f7224 */ /* 0x010fe200078e02ff */
[----:B------:R-:W-:-:S02]  /*78e0*/  LOP3.LUT R28, R189, 0xd8, R22, 0xfe, !PT ;  /* 0x000000d8bd1c7812 */ /* 0x000fc400078efe16 */
[--C-:B------:R-:W-:Y:S02]  /*78f0*/  LOP3.LUT R29, R189, 0xd0, R22.reuse, 0xfe, !PT ;  /* 0x000000d0bd1d7812 */ /* 0x100fe400078efe16 */
[----:B------:R-:W-:Y:S02]  /*7900*/  LEA R2, P2, R47, R49, 0x1 ;  /* 0x000000312f027211 */ /* 0x000fe400078408ff */
[C-C-:B------:R-:W-:Y:S02]  /*7910*/  LOP3.LUT R23, R189.reuse, 0xc8, R22.reuse, 0xfe, !PT ;  /* 0x000000c8bd177812 */ /* 0x140fe400078efe16 */
[C-C-:B------:R-:W-:Y:S02]  /*7920*/  LOP3.LUT R30, R189.reuse, 0xc0, R22.reuse, 0xfe, !PT ;  /* 0x000000c0bd1e7812 */ /* 0x140fe400078efe16 */
[C-C-:B0-----:R-:W-:Y:S02]  /*7930*/  LOP3.LUT R3, R189.reuse, 0x8, R22.reuse, 0xfe, !PT ;  /* 0x00000008bd037812 */ /* 0x141fe400078efe16 */
[----:B------:R-:W-:-:S02]  /*7940*/  LOP3.LUT R31, R189, 0xb0, R22, 0xfe, !PT ;  /* 0x000000b0bd1f7812 */ /* 0x000fc400078efe16 */
[C-C-:B------:R-:W-:Y:S02]  /*7950*/  LOP3.LUT R32, R189.reuse, 0xa8, R22.reuse, 0xfe, !PT ;  /* 0x000000a8bd207812 */ /* 0x140fe400078efe16 */
[C-C-:B------:R-:W-:Y:S02]  /*7960*/  LOP3.LUT R33, R189.reuse, 0xa0, R22.reuse, 0xfe, !PT ;  /* 0x000000a0bd217812 */ /* 0x140fe400078efe16 */
[C-C-:B------:R-:W-:Y:S02]  /*7970*/  LOP3.LUT R34, R189.reuse, 0x98, R22.reuse, 0xfe, !PT ;  /* 0x00000098bd227812 */ /* 0x140fe400078efe16 */
[C-C-:B------:R-:W-:Y:S01]  /*7980*/  LOP3.LUT R35, R189.reuse, 0x90, R22.reuse, 0xfe, !PT ;  /* 0x00000090bd237812 */ /* 0x140fe200078efe16 */
[----:B------:R-:W0:Y:S01]  /*7990*/  LDS.128 R16, [R21+UR4] ;  /* 0x0000000415107984 */ /* 0x000e220008000c00 */
[C-C-:B------:R-:W-:Y:S02]  /*79a0*/  LOP3.LUT R36, R189.reuse, 0x88, R22.reuse, 0xfe, !PT ;  /* 0x00000088bd247812 */ /* 0x140fe400078efe16 */
[C-C-:B------:R-:W-:Y:S01]  /*79b0*/  LOP3.LUT R37, R189.reuse, 0x80, R22.reuse, 0xfe, !PT ;  /* 0x00000080bd257812 */ /* 0x140fe200078efe16 */
[----:B------:R-:W1:Y:S01]  /*79c0*/  LDS.128 R4, [R21+UR4+0x200] ;  /* 0x0002000415047984 */ /* 0x000e620008000c00 */
[----:B------:R-:W-:-:S02]  /*79d0*/  LOP3.LUT R38, R189, 0x70, R22, 0xfe, !PT ;  /* 0x00000070bd267812 */ /* 0x000fc400078efe16 */
[C-C-:B------:R-:W-:Y:S01]  /*79e0*/  LOP3.LUT R39, R189.reuse, 0x68, R22.reuse, 0xfe, !PT ;  /* 0x00000068bd277812 */ /* 0x140fe200078efe16 */
[----:B------:R-:W2:Y:S01]  /*79f0*/  LDS.128 R12, [R21+UR4+0x400] ;  /* 0x00040004150c7984 */ /* 0x000ea20008000c00 */
[C-C-:B------:R-:W-:Y:S02]  /*7a00*/  LOP3.LUT R40, R189.reuse, 0x60, R22.reuse, 0xfe, !PT ;  /* 0x00000060bd287812 */ /* 0x140fe400078efe16 */
[C-C-:B------:R-:W-:Y:S01]  /*7a10*/  LOP3.LUT R41, R189.reuse, 0x58, R22.reuse, 0xfe, !PT ;  /* 0x00000058bd297812 */ /* 0x140fe200078efe16 */
[----:B------:R3:W4:Y:S01]  /*7a20*/  LDS.128 R8, [R21+UR4+0x600] ;  /* 0x0006000415087984 */ /* 0x0007220008000c00 */
[C-C-:B------:R-:W-:Y:S02]  /*7a30*/  LOP3.LUT R42, R189.reuse, 0x50, R22.reuse, 0xfe, !PT ;  /* 0x00000050bd2a7812 */ /* 0x140fe400078efe16 */
[C-C-:B------:R-:W-:Y:S02]  /*7a40*/  LOP3.LUT R43, R189.reuse, 0x48, R22.reuse, 0xfe, !PT ;  /* 0x00000048bd2b7812 */ /* 0x140fe400078efe16 */
[----:B------:R-:W-:-:S02]  /*7a50*/  LOP3.LUT R44, R189, 0x40, R22, 0xfe, !PT ;  /* 0x00000040bd2c7812 */ /* 0x000fc400078efe16 */
[--C-:B------:R-:W-:Y:S01]  /*7a60*/  LOP3.LUT R45, R189, 0x30, R22.reuse, 0xfe, !PT ;  /* 0x00000030bd2d7812 */ /* 0x100fe200078efe16 */
[----:B---3--:R-:W-:Y:S01]  /*7a70*/  IMAD R21, R3, R51, RZ ;  /* 0x0000003303157224 */ /* 0x008fe200078e02ff */
[C-C-:B------:R-:W-:Y:S02]  /*7a80*/  LOP3.LUT R46, R189.reuse, 0x28, R22.reuse, 0xfe, !PT ;  /* 0x00000028bd2e7812 */ /* 0x140fe400078efe16 */
[C-C-:B------:R-:W-:Y:S02]  /*7a90*/  LOP3.LUT R24, R189.reuse, 0x20, R22.reuse, 0xfe, !PT ;  /* 0x00000020bd187812 */ /* 0x140fe400078efe16 */
[C-C-:B------:R-:W-:Y:S02]  /*7aa0*/  LOP3.LUT R25, R189.reuse, 0x18, R22.reuse, 0xfe, !PT ;  /* 0x00000018bd197812 */ /* 0x140fe400078efe16 */
[----:B------:R-:W-:Y:S02]  /*7ab0*/  LOP3.LUT R189, R189, 0x10, R22, 0xfe, !PT ;  /* 0x00000010bdbd7812 */ /* 0x000fe400078efe16 */
[----:B------:R-:W-:-:S02]  /*7ac0*/  ISETP.LT.AND P4, PT, R3, UR15, !P0 ;  /* 0x0000000f03007c0c */ /* 0x000fc4000c781270 */
[----:B------:R-:W-:Y:S01]  /*7ad0*/  LEA.HI.X.SX32 R3, R47, R191, 0x1, P2 ;  /* 0x000000bf2f037211 */ /* 0x000fe200010f0eff */
[----:B------:R-:W-:Y:S01]  /*7ae0*/  IMAD R48, R189, R51, RZ ;  /* 0x00000033bd307224 */ /* 0x000fe200078e02ff */
[----:B------:R-:W-:Y:S01]  /*7af0*/  ISETP.LT.AND P2, PT, R20, UR15, !P0 ;  /* 0x0000000f14007c0c */ /* 0x000fe2000c741270 */
[----:B------:R-:W-:Y:S01]  /*7b00*/  IMAD R47, R51, 0x20, R47 ;  /* 0x00000020332f7824 */ /* 0x000fe200078e022f */
[----:B------:R-:W-:Y:S02]  /*7b10*/  LEA R20, P3, R21, R49, 0x1 ;  /* 0x0000003115147211 */ /* 0x000fe400078608ff */
[----:B------:R-:W-:Y:S02]  /*7b20*/  ISETP.LT.AND P5, PT, R189, UR15, !P0 ;  /* 0x0000000fbd007c0c */ /* 0x000fe4000c7a1270 */
[----:B------:R-:W-:Y:S01]  /*7b30*/  LEA.HI.X.SX32 R21, R21, R191, 0x1, P3 ;  /* 0x000000bf15157211 */ /* 0x000fe200018f0eff */
[----:B0-----:R0:W-:Y:S01]  /*7b40*/  @P1 STG.E.U16 desc[UR10][R2.64], R16 ;  /* 0x0000001002001986 */ /* 0x0011e2000c10150a */
[C---:B------:R-:W-:Y:S01]  /*7b50*/  ISETP.LT.AND P3, PT, R25.reuse, UR15, !P0 ;  /* 0x0000000f19007c0c */ /* 0x040fe2000c761270 */
[----:B------:R-:W-:Y:S01]  /*7b60*/  IMAD R25, R25, R51, RZ ;  /* 0x0000003319197224 */ /* 0x000fe200078e02ff */
[----:B------:R-:W-:Y:S01]  /*7b70*/  LEA R22, P6, R48, R49, 0x1 ;  /* 0x0000003130167211 */ /* 0x000fe200078c08ff */
[----:B-1----:R1:W-:Y:S01]  /*7b80*/  @P4 STG.E.U16 desc[UR10][R20.64], R4 ;  /* 0x0000000414004986 */ /* 0x0023e2000c10150a */
[----:B------:R-:W-:-:S02]  /*7b90*/  ISETP.LT.AND P1, PT, R23, UR15, !P0 ;  /* 0x0000000f17007c0c */ /* 0x000fc4000c721270 */
[----:B------:R-:W-:Y:S02]  /*7ba0*/  LEA.HI.X.SX32 R23, R48, R191, 0x1, P6 ;  /* 0x000000bf30177211 */ /* 0x000fe400030f0eff */
[----:B------:R-:W-:Y:S02]  /*7bb0*/  ISETP.LT.AND P4, PT, R24, UR15, !P0 ;  /* 0x0000000f18007c0c */ /* 0x000fe4000c781270 */
[----:B------:R-:W-:Y:S01]  /*7bc0*/  LEA R24, P6, R25, R49, 0x1 ;  /* 0x0000003119187211 */ /* 0x000fe200078c08ff */
[----:B--2---:R2:W-:Y:S01]  /*7bd0*/  @P5 STG.E.U16 desc[UR10][R22.64], R12 ;  /* 0x0000000c16005986 */ /* 0x0045e2000c10150a */
[----:B------:R-:W-:Y:S01]  /*7be0*/  ISETP.LT.AND P5, PT, R46, UR15, !P0 ;  /* 0x0000000f2e007c0c */ /* 0x000fe2000c7a1270 */
[----:B------:R-:W-:Y:S01]  /*7bf0*/  IMAD R46, R51, 0x8, R47 ;  /* 0x00000008332e7824 */ /* 0x000fe200078e022f */
[----:B------:R-:W-:Y:S02]  /*7c00*/  LEA.HI.X.SX32 R25, R25, R191, 0x1, P6 ;  /* 0x000000bf19197211 */ /* 0x000fe400030f0eff */
[----:B0-----:R-:W-:-:S02]  /*7c10*/  LEA R2, P6, R47, R49, 0x1 ;  /* 0x000000312f027211 */ /* 0x001fc400078c08ff */
[----:B-1----:R-:W-:Y:S01]  /*7c20*/  PRMT R21, R16, 0x7632, R21 ;  /* 0x0000763210157816 */ /* 0x002fe20000000015 */
[----:B----4-:R-:W-:Y:S01]  /*7c30*/  @P3 STG.E.U16 desc[UR10][R24.64], R8 ;  /* 0x0000000818003986 */ /* 0x010fe2000c10150a */
[----:B------:R-:W-:Y:S02]  /*7c40*/  LEA.HI.X.SX32 R3, R47, R191, 0x1, P6 ;  /* 0x000000bf2f037211 */ /* 0x000fe400030f0eff */
[----:B------:R-:W-:Y:S01]  /*7c50*/  ISETP.LT.AND P3, PT, R45, UR15, !P0 ;  /* 0x0000000f2d007c0c */ /* 0x000fe2000c761270 */
[----:B------:R-:W-:Y:S01]  /*7c60*/  IMAD R45, R51, 0x8, R46 ;  /* 0x00000008332d7824 */ /* 0x000fe200078e022e */
[----:B------:R-:W-:Y:S01]  /*7c70*/  LEA R20, P6, R46, R49, 0x1 ;  /* 0x000000312e147211 */ /* 0x000fe200078c08ff */
[----:B------:R0:W-:Y:S01]  /*7c80*/  @P4 STG.E.U16 desc[UR10][R2.64], R21 ;  /* 0x0000001502004986 */ /* 0x0001e2000c10150a */
[----:B------:R-:W-:Y:S02]  /*7c90*/  IADD3 R16, PT, PT, R0, 0x38, RZ ;  /* 0x0000003800107810 */ /* 0x000fe40007ffe0ff */
[----:B------:R-:W-:-:S02]  /*7ca0*/  PRMT R4, R4, 0x7632, R4 ;  /* 0x0000763204047816 */ /* 0x000fc40000000004 */
[C---:B------:R-:W-:Y:S01]  /*7cb0*/  ISETP.LT.AND P4, PT, R16.reuse, UR15, !P0 ;  /* 0x0000000f10007c0c */ /* 0x040fe2000c781270 */
[----:B------:R-:W-:Y:S01]  /*7cc0*/  IMAD R16, R16, R51, RZ ;  /* 0x0000003310107224 */ /* 0x000fe200078e02ff */
[----:B--2---:R-:W-:Y:S02]  /*7cd0*/  PRMT R12, R12, 0x7632, R12 ;  /* 0x000076320c0c7816 */ /* 0x004fe4000000000c */
[----:B0-----:R-:W-:Y:S02]  /*7ce0*/  LEA.HI.X.SX32 R21, R46, R191, 0x1, P6 ;  /* 0x000000bf2e157211 */ /* 0x001fe400030f0eff */
[----:B------:R-:W-:-:S03]  /*7cf0*/  LEA R22, P6, R45, R49, 0x1 ;  /* 0x000000312d167211 */ /* 0x000fc600078c08ff */
[----:B------:R0:W-:Y:S01]  /*7d00*/  @P5 STG.E.U16 desc[UR10][R20.64], R4 ;  /* 0x0000000414005986 */ /* 0x0001e2000c10150a */
[----:B------:R-:W-:Y:S01]  /*7d10*/  LEA.HI.X.SX32 R23, R45, R191, 0x1, P6 ;  /* 0x000000bf2d177211 */ /* 0x000fe200030f0eff */
[----:B------:R-:W-:Y:S01]  /*7d20*/  IMAD R45, R51, 0x10, R45 ;  /* 0x00000010332d7824 */ /* 0x000fe200078e022d */
[----:B------:R-:W-:Y:S02]  /*7d30*/  LEA R2, P6, R16, R49, 0x1 ;  /* 0x0000003110027211 */ /* 0x000fe400078c08ff */
[----:B------:R-:W-:Y:S01]  /*7d40*/  ISETP.LT.AND P5, PT, R44, UR15, !P0 ;  /* 0x0000000f2c007c0c */ /* 0x000fe2000c7a1270 */
[----:B------:R1:W-:Y:S01]  /*7d50*/  @P3 STG.E.U16 desc[UR10][R22.64], R12 ;  /* 0x0000000c16003986 */ /* 0x0003e2000c10150a */
[----:B------:R-:W-:Y:S02]  /*7d60*/  LEA.HI.X.SX32 R3, R16, R191, 0x1, P6 ;  /* 0x000000bf10037211 */ /* 0x000fe400030f0eff */
[----:B------:R-:W-:Y:S02]  /*7d70*/  LEA R24, P6, R45, R49, 0x1 ;  /* 0x000000312d187211 */ /* 0x000fe400078c08ff */
[----:B------:R-:W-:Y:S01]  /*7d80*/  PRMT R16, R8, 0x7632, R16 ;  /* 0x0000763208107816 */ /* 0x000fe20000000010 */
[----:B0-----:R-:W-:Y:S01]  /*7d90*/  IMAD R4, R51, 0x8, R45 ;  /* 0x0000000833047824 */ /* 0x001fe200078e022d */
[----:B------:R-:W-:-:S02]  /*7da0*/  ISETP.LT.AND P3, PT, R43, UR15, !P0 ;  /* 0x0000000f2b007c0c */ /* 0x000fc4000c761270 */
[----:B------:R-:W-:Y:S01]  /*7db0*/  LEA.HI.X.SX32 R25, R45, R191, 0x1, P6 ;  /* 0x000000bf2d197211 */ /* 0x000fe200030f0eff */
[C---:B------:R-:W-:Y:S01]  /*7dc0*/  IMAD R8, R51.reuse, 0x8, R4 ;  /* 0x0000000833087824 */ /* 0x040fe200078e0204 */
[----:B------:R-:W-:Y:S01]  /*7dd0*/  LEA R20, P6, R4, R49, 0x1 ;  /* 0x0000003104147211 */ /* 0x000fe200078c08ff */
[----:B------:R0:W-:Y:S01]  /*7de0*/  @P4 STG.E.U16 desc[UR10][R2.64], R16 ;  /* 0x0000001002004986 */ /* 0x0001e2000c10150a */
[----:B------:R-:W-:Y:S02]  /*7df0*/  ISETP.LT.AND P4, PT, R42, UR15, !P0 ;  /* 0x0000000f2a007c0c */ /* 0x000fe4000c781270 */
[----:B------:R-:W-:Y:S01]  /*7e00*/  LEA.HI.X.SX32 R21, R4, R191, 0x1, P6 ;  /* 0x000000bf04157211 */ /* 0x000fe200030f0eff */
[----:B------:R-:W-:Y:S01]  /*7e10*/  IMAD R4, R51, 0x8, R8 ;  /* 0x0000000833047824 */ /* 0x000fe200078e0208 */
[----:B-1----:R-:W-:Y:S01]  /*7e20*/  LEA R22, P6, R8, R49, 0x1 ;  /* 0x0000003108167211 */ /* 0x002fe200078c08ff */
[----:B------:R-:W-:Y:S01]  /*7e30*/  @P5 STG.E.U16 desc[UR10][R24.64], R17 ;  /* 0x0000001118005986 */ /* 0x000fe2000c10150a */
[----:B------:R-:W-:-:S02]  /*7e40*/  ISETP.LT.AND P5, PT, R41, UR15, !P0 ;  /* 0x0000000f29007c0c */ /* 0x000fc4000c7a1270 */
[----:B------:R-:W-:Y:S01]  /*7e50*/  LEA.HI.X.SX32 R23, R8, R191, 0x1, P6 ;  /* 0x000000bf08177211 */ /* 0x000fe200030f0eff */
[----:B------:R1:W-:Y:S01]  /*7e60*/  @P3 STG.E.U16 desc[UR10][R20.64], R5 ;  /* 0x0000000514003986 */ /* 0x0003e2000c10150a */
[C---:B------:R-:W-:Y:S01]  /*7e70*/  IMAD R8, R51.reuse, 0x8, R4 ;  /* 0x0000000833087824 */ /* 0x040fe200078e0204 */
[----:B0-----:R-:W-:Y:S02]  /*7e80*/  LEA R2, P6, R4, R49, 0x1 ;  /* 0x0000003104027211 */ /* 0x001fe400078c08ff */
[----:B------:R-:W-:Y:S01]  /*7e90*/  ISETP.LT.AND P3, PT, R40, UR15, !P0 ;  /* 0x0000000f28007c0c */ /* 0x000fe2000c761270 */
[----:B------:R-:W-:Y:S01]  /*7ea0*/  @P4 STG.E.U16 desc[UR10][R22.64], R13 ;  /* 0x0000000d16004986 */ /* 0x000fe2000c10150a */
[----:B------:R-:W-:Y:S01]  /*7eb0*/  LEA.HI.X.SX32 R3, R4, R191, 0x1, P6 ;  /* 0x000000bf04037211 */ /* 0x000fe200030f0eff */
[----:B------:R-:W-:Y:S01]  /*7ec0*/  IMAD R4, R51, 0x8, R8 ;  /* 0x0000000833047824 */ /* 0x000fe200078e0208 */
[----:B------:R-:W-:Y:S02]  /*7ed0*/  LEA R16, P6, R8, R49, 0x1 ;  /* 0x0000003108107211 */ /* 0x000fe400078c08ff */
[----:B------:R-:W-:Y:S01]  /*7ee0*/  ISETP.LT.AND P4, PT, R39, UR15, !P0 ;  /* 0x0000000f27007c0c */ /* 0x000fe2000c781270 */
[----:B------:R0:W-:Y:S01]  /*7ef0*/  @P5 STG.E.U16 desc[UR10][R2.64], R9 ;  /* 0x0000000902005986 */ /* 0x0001e2000c10150a */
[----:B-1----:R-:W-:-:S02]  /*7f00*/  PRMT R21, R17, 0x7632, R21 ;  /* 0x0000763211157816 */ /* 0x002fc40000000015 */
[----:B------:R-:W-:Y:S01]  /*7f10*/  LEA.HI.X.SX32 R17, R8, R191, 0x1, P6 ;  /* 0x000000bf08117211 */ /* 0x000fe200030f0eff */
[----:B------:R-:W-:Y:S01]  /*7f20*/  VIADD R8, R0, 0x78 ;  /* 0x0000007800087836 */ /* 0x000fe20000000000 */
[----:B------:R-:W-:Y:S02]  /*7f30*/  LEA R20, P6, R4, R49, 0x1 ;  /* 0x0000003104147211 */ /* 0x000fe400078c08ff */
[----:B------:R-:W-:Y:S01]  /*7f40*/  ISETP.LT.AND P5, PT, R38, UR15, !P0 ;  /* 0x0000000f26007c0c */ /* 0x000fe2000c7a1270 */
[----:B------:R1:W-:Y:S01]  /*7f50*/  @P3 STG.E.U16 desc[UR10][R16.64], R21 ;  /* 0x0000001510003986 */ /* 0x0003e2000c10150a */
[----:B------:R-:W-:Y:S02]  /*7f60*/  LEA R12, R51, R4, 0x3 ;  /* 0x00000004330c7211 */ /* 0x000fe400078e18ff */
[----:B------:R-:W-:Y:S02]  /*7f70*/  PRMT R5, R5, 0x7632, R5 ;  /* 0x0000763205057816 */ /* 0x000fe40000000005 */
[C---:B------:R-:W-:Y:S01]  /*7f80*/  ISETP.LT.AND P3, PT, R8.reuse, UR15, !P0 ;  /* 0x0000000f08007c0c */ /* 0x040fe2000c761270 */
[----:B------:R-:W-:Y:S01]  /*7f90*/  IMAD R8, R8, R51, RZ ;  /* 0x0000003308087224 */ /* 0x000fe200078e02ff */
[----:B0-----:R-:W-:-:S02]  /*7fa0*/  PRMT R3, R13, 0x7632, R3 ;  /* 0x000076320d037816 */ /* 0x001fc40000000003 */
[----:B-1----:R-:W-:Y:S02]  /*7fb0*/  LEA.HI.X.SX32 R21, R4, R191, 0x1, P6 ;  /* 0x000000bf04157211 */ /* 0x002fe400030f0eff */
[----:B------:R-:W-:-:S03]  /*7fc0*/  LEA R4, P6, R12, R49, 0x1 ;  /* 0x000000310c047211 */ /* 0x000fc600078c08ff */
[----:B------:R0:W-:Y:S01]  /*7fd0*/  @P4 STG.E.U16 desc[UR10][R20.64], R5 ;  /* 0x0000000514004986 */ /* 0x0001e2000c10150a */
[----:B------:R-:W-:Y:S02]  /*7fe0*/  ISETP.LT.AND P4, PT, R37, UR15, !P0 ;  /* 0x0000000f25007c0c */ /* 0x000fe4000c781270 */
[----:B0-----:R-:W-:Y:S01]  /*7ff0*/  LEA.HI.X.SX32 R5, R12, R191, 0x1, P6 ;  /* 0x000000bf0c057211 */ /* 0x001fe200030f0eff */
[----:B------:R-:W-:Y:S01]  /*8000*/  IMAD R12, R51, 0x10, R12 ;  /* 0x00000010330c7824 */ /* 0x000fe200078e020c */
[----:B------:R-:W-:Y:S02]  /*8010*/  LEA R2, P6, R8, R49, 0x1 ;  /* 0x0000003108027211 */ /* 0x000fe400078c08ff */
[----:B------:R-:W-:Y:S01]  /*8020*/  PRMT R21, R9, 0x7632, R21 ;  /* 0x0000763209157816 */ /* 0x000fe20000000015 */
[----:B------:R0:W-:Y:S01]  /*8030*/  @P5 STG.E.U16 desc[UR10][R4.64], R3 ;  /* 0x0000000304005986 */ /* 0x0001e2000c10150a */
[----:B------:R-:W-:Y:S01]  /*8040*/  IMAD R13, R51, 0x8, R12 ;  /* 0x00000008330d7824 */ /* 0x000fe200078e020c */
[----:B------:R-:W-:-:S03]  /*8050*/  ISETP.LT.AND P5, PT, R36, UR15, !P0 ;  /* 0x0000000f24007c0c */ /* 0x000fc6000c7a1270 */
[----:B------:R-:W-:-:S04]  /*8060*/  IMAD R16, R51, 0x8, R13 ;  /* 0x0000000833107824 */ /* 0x000fc800078e020d */
[----:B------:R-:W-:Y:S01]  /*8070*/  IMAD R17, R51, 0x8, R16 ;  /* 0x0000000833117824 */ /* 0x000fe200078e0210 */
[----:B0-----:R-:W-:Y:S02]  /*8080*/  LEA.HI.X.SX32 R3, R8, R191, 0x1, P6 ;  /* 0x000000bf08037211 */ /* 0x001fe400030f0eff */
[----:B------:R-:W-:-:S03]  /*8090*/  LEA R8, P6, R12, R49, 0x1 ;  /* 0x000000310c087211 */ /* 0x000fc600078c08ff */
[----:B------:R0:W-:Y:S01]  /*80a0*/  @P3 STG.E.U16 desc[UR10][R2.64], R21 ;  /* 0x0000001502003986 */ /* 0x0001e2000c10150a */
[----:B------:R-:W-:Y:S02]  /*80b0*/  LEA.HI.X.SX32 R9, R12, R191, 0x1, P6 ;  /* 0x000000bf0c097211 */ /* 0x000fe400030f0eff */
[----:B------:R-:W-:Y:S02]  /*80c0*/  LEA R12, P6, R13, R49, 0x1 ;  /* 0x000000310d0c7211 */ /* 0x000fe400078c08ff */
[----:B------:R-:W-:Y:S01]  /*80d0*/  ISETP.LT.AND P3, PT, R35, UR15, !P0 ;  /* 0x0000000f23007c0c */ /* 0x000fe2000c761270 */
[----:B------:R1:W-:Y:S01]  /*80e0*/  @P4 STG.E.U16 desc[UR10][R8.64], R18 ;  /* 0x0000001208004986 */ /* 0x0003e2000c10150a */
[----:B------:R-:W-:Y:S02]  /*80f0*/  LEA.HI.X.SX32 R13, R13, R191, 0x1, P6 ;  /* 0x000000bf0d0d7211 */ /* 0x000fe400030f0eff */
[----:B------:R-:W-:Y:S02]  /*8100*/  LEA R4, P6, R16, R49, 0x1 ;  /* 0x0000003110047211 */ /* 0x000fe400078c08ff */
[----:B------:R-:W-:Y:S01]  /*8110*/  ISETP.LT.AND P4, PT, R34, UR15, !P0 ;  /* 0x0000000f22007c0c */ /* 0x000fe2000c781270 */
[----:B------:R2:W-:Y:S01]  /*8120*/  @P5 STG.E.U16 desc[UR10][R12.64], R6 ;  /* 0x000000060c005986 */ /* 0x0005e2000c10150a */
[----:B------:R-:W-:Y:S01]  /*8130*/  LEA.HI.X.SX32 R5, R16, R191, 0x1, P6 ;  /* 0x000000bf10057211 */ /* 0x000fe200030f0eff */
[----:B------:R-:W-:Y:S01]  /*8140*/  IMAD R16, R51, 0x8, R17 ;  /* 0x0000000833107824 */ /* 0x000fe200078e0211 */
[----:B0-----:R-:W-:-:S02]  /*8150*/  LEA R2, P6, R17, R49, 0x1 ;  /* 0x0000003111027211 */ /* 0x001fc400078c08ff */
[----:B------:R-:W-:Y:S01]  /*8160*/  ISETP.LT.AND P5, PT, R33, UR15, !P0 ;  /* 0x0000000f21007c0c */ /* 0x000fe2000c7a1270 */
[----:B------:R0:W-:Y:S01]  /*8170*/  @P3 STG.E.U16 desc[UR10][R4.64], R14 ;  /* 0x0000000e04003986 */ /* 0x0001e2000c10150a */
[----:B------:R-:W-:Y:S01]  /*8180*/  LEA.HI.X.SX32 R3, R17, R191, 0x1, P6 ;  /* 0x000000bf11037211 */ /* 0x000fe200030f0eff */
[C---:B------:R-:W-:Y:S01]  /*8190*/  IMAD R17, R51.reuse, 0x8, R16 ;  /* 0x0000000833117824 */ /* 0x040fe200078e0210 */
[----:B-1----:R-:W-:Y:S02]  /*81a0*/  LEA R8, P6, R16, R49, 0x1 ;  /* 0x0000003110087211 */ /* 0x002fe400078c08ff */
[----:B------:R-:W-:Y:S01]  /*81b0*/  PRMT R18, R18, 0x7632, R18 ;  /* 0x0000763212127816 */ /* 0x000fe20000000012 */
[----:B------:R1:W-:Y:S01]  /*81c0*/  @P4 STG.E.U16 desc[UR10][R2.64], R10 ;  /* 0x0000000a02004986 */ /* 0x0003e2000c10150a */
[----:B------:R-:W-:Y:S01]  /*81d0*/  LEA.HI.X.SX32 R9, R16, R191, 0x1, P6 ;  /* 0x000000bf10097211 */ /* 0x000fe200030f0eff */
[----:B------:R-:W-:Y:S01]  /*81e0*/  IMAD R16, R51, 0x8, R17 ;  /* 0x0000000833107824 */ /* 0x000fe200078e0211 */
[----:B------:R-:W-:-:S02]  /*81f0*/  ISETP.LT.AND P3, PT, R32, UR15, !P0 ;  /* 0x0000000f20007c0c */ /* 0x000fc4000c761270 */
[----:B--2---:R-:W-:Y:S01]  /*8200*/  LEA R12, P6, R17, R49, 0x1 ;  /* 0x00000031110c7211 */ /* 0x004fe200078c08ff */
[C---:B0-----:R-:W-:Y:S01]  /*8210*/  VIADD R4, R0.reuse, 0xb8 ;  /* 0x000000b800047836 */ /* 0x041fe20000000000 */
[----:B------:R0:W-:Y:S01]  /*8220*/  @P5 STG.E.U16 desc[UR10][R8.64], R18 ;  /* 0x0000001208005986 */ /* 0x0001e2000c10150a */
[----:B------:R-:W-:Y:S01]  /*8230*/  ISETP.LT.AND P4, PT, R31, UR15, !P0 ;  /* 0x0000000f1f007c0c */ /* 0x000fe2000c781270 */
[----:B------:R-:W-:Y:S01]  /*8240*/  VIADD R0, R0, 0xf8 ;  /* 0x000000f800007836 */ /* 0x000fe20000000000 */
[----:B------:R-:W-:Y:S02]  /*8250*/  LEA.HI.X.SX32 R13, R17, R191, 0x1, P6 ;  /* 0x000000bf110d7211 */ /* 0x000fe400030f0eff */
[----:B-1----:R-:W-:Y:S01]  /*8260*/  PRMT R3, R6, 0x7632, R3 ;  /* 0x0000763206037816 */ /* 0x002fe20000000003 */
[CC--:B------:R-:W-:Y:S01]  /*8270*/  IMAD R6, R4.reuse, R51.reuse, RZ ;  /* 0x0000003304067224 */ /* 0x0c0fe200078e02ff */
[----:B------:R-:W-:Y:S01]  /*8280*/  ISETP.LT.AND P5, PT, R4, UR15, !P0 ;  /* 0x0000000f04007c0c */ /* 0x000fe2000c7a1270 */
[----:B------:R-:W-:Y:S01]  /*8290*/  IMAD R21, R0, R51, RZ ;  /* 0x0000003300157224 */ /* 0x000fe200078e02ff */
[----:B------:R-:W-:Y:S01]  /*82a0*/  LEA R4, P6, R16, R49, 0x1 ;  /* 0x0000003110047211 */ /* 0x000fe200078c08ff */
[----:B------:R1:W-:Y:S01]  /*82b0*/  @P3 STG.E.U16 desc[UR10][R12.64], R3 ;  /* 0x000000030c003986 */ /* 0x0003e2000c10150a */
[----:B------:R-:W-:-:S02]  /*82c0*/  PRMT R14, R14, 0x7632, R14 ;  /* 0x000076320e0e7816 */ /* 0x000fc4000000000e */
[----:B------:R-:W-:Y:S02]  /*82d0*/  LEA.HI.X.SX32 R5, R16, R191, 0x1, P6 ;  /* 0x000000bf10057211 */ /* 0x000fe400030f0eff */
[----:B------:R-:W-:Y:S02]  /*82e0*/  LEA R2, P6, R6, R49, 0x1 ;  /* 0x0000003106027211 */ /* 0x000fe400078c08ff */
[C---:B------:R-:W-:Y:S01]  /*82f0*/  LEA R16, R51.reuse, R16, 0x4 ;  /* 0x0000001033107211 */ /* 0x040fe200078e20ff */
[----:B------:R2:W-:Y:S01]  /*8300*/  @P4 STG.E.U16 desc[UR10][R4.64], R14 ;  /* 0x0000000e04004986 */ /* 0x0005e2000c10150a */
[----:B------:R-:W-:Y:S02]  /*8310*/  ISETP.LT.AND P3, PT, R30, UR15, !P0 ;  /* 0x0000000f1e007c0c */ /* 0x000fe4000c761270 */
[----:B0-----:R-:W-:Y:S02]  /*8320*/  PRMT R9, R10, 0x7632, R9 ;  /* 0x000076320a097816 */ /* 0x001fe40000000009 */
[----:B-1----:R-:W-:Y:S01]  /*8330*/  LEA.HI.X.SX32 R3, R6, R191, 0x1, P6 ;  /* 0x000000bf06037211 */ /* 0x002fe200030f0eff */
[----:B------:R-:W-:Y:S01]  /*8340*/  IMAD R6, R51, 0x8, R16 ;  /* 0x0000000833067824 */ /* 0x000fe200078e0210 */
[----:B------:R-:W-:-:S03]  /*8350*/  LEA R8, P4, R16, R49, 0x1 ;  /* 0x0000003110087211 */ /* 0x000fc600078808ff */
[----:B------:R-:W-:Y:S01]  /*8360*/  IMAD R10, R51, 0x8, R6 ;  /* 0x00000008330a7824 */ /* 0x000fe200078e0206 */
[C---:B------:R-:W-:Y:S01]  /*8370*/  LEA R12, P6, R6.reuse, R49, 0x1 ;  /* 0x00000031060c7211 */ /* 0x040fe200078c08ff */
[----:B------:R0:W-:Y:S01]  /*8380*/  @P5 STG.E.U16 desc[UR10][R2.64], R9 ;  /* 0x0000000902005986 */ /* 0x0001e2000c10150a */
[----:B------:R-:W-:Y:S02]  /*8390*/  ISETP.LT.AND P5, PT, R29, UR15, !P0 ;  /* 0x0000000f1d007c0c */ /* 0x000fe4000c7a1270 */
[----:B------:R-:W-:Y:S01]  /*83a0*/  LEA.HI.X.SX32 R13, R6, R191, 0x1, P6 ;  /* 0x000000bf060d7211 */ /* 0x000fe200030f0eff */
[----:B------:R-:W-:-:S04]  /*83b0*/  IMAD R6, R51, 0x8, R10 ;  /* 0x0000000833067824 */ /* 0x000fc800078e020a */
[----:B--2---:R-:W-:Y:S01]  /*83c0*/  IMAD R14, R51, 0x8, R6 ;  /* 0x00000008330e7824 */ /* 0x004fe200078e0206 */
[----:B0-----:R-:W-:-:S03]  /*83d0*/  LEA.HI.X.SX32 R9, R16, R191, 0x1, P4 ;  /* 0x000000bf10097211 */ /* 0x001fc600020f0eff */
[----:B------:R-:W-:Y:S01]  /*83e0*/  IMAD R18, R51, 0x8, R14 ;  /* 0x0000000833127824 */ /* 0x000fe200078e020e */
[----:B------:R-:W-:Y:S01]  /*83f0*/  ISETP.LT.AND P4, PT, R28, UR15, !P0 ;  /* 0x0000000f1c007c0c */ /* 0x000fe2000c781270 */
[----:B------:R-:W-:Y:S01]  /*8400*/  @P3 STG.E.U16 desc[UR10][R8.64], R19 ;  /* 0x0000001308003986 */ /* 0x000fe2000c10150a */
[----:B------:R-:W-:-:S03]  /*8410*/  LEA R4, P3, R6, R49, 0x1 ;  /* 0x0000003106047211 */ /* 0x000fc600078608ff */
[----:B------:R0:W-:Y:S01]  /*8420*/  @P1 STG.E.U16 desc[UR10][R12.64], R7 ;  /* 0x000000070c001986 */ /* 0x0001e2000c10150a */
[----:B------:R-:W-:Y:S02]  /*8430*/  LEA R2, P1, R10, R49, 0x1 ;  /* 0x000000310a027211 */ /* 0x000fe400078208ff */
[-C--:B------:R-:W-:Y:S02]  /*8440*/  LEA.HI.X.SX32 R5, R6, R191.reuse, 0x1, P3 ;  /* 0x000000bf06057211 */ /* 0x080fe400018f0eff */
[----:B------:R-:W-:Y:S01]  /*8450*/  LEA.HI.X.SX32 R3, R10, R191, 0x1, P1 ;  /* 0x000000bf0a037211 */ /* 0x000fe200008f0eff */
[----:B------:R-:W-:Y:S01]  /*8460*/  IMAD R10, R51, 0x8, R18 ;  /* 0x00000008330a7824 */ /* 0x000fe200078e0212 */
[C---:B------:R-:W-:Y:S02]  /*8470*/  LEA R16, P1, R14.reuse, R49, 0x1 ;  /* 0x000000310e107211 */ /* 0x040fe400078208ff */
[----:B------:R-:W-:Y:S01]  /*8480*/  ISETP.LT.AND P3, PT, R27, UR15, !P0 ;  /* 0x0000000f1b007c0c */ /* 0x000fe2000c761270 */
[----:B------:R1:W-:Y:S01]  /*8490*/  @P5 STG.E.U16 desc[UR10][R2.64], R15 ;  /* 0x0000000f02005986 */ /* 0x0003e2000c10150a */
[----:B------:R-:W-:-:S02]  /*84a0*/  LEA.HI.X.SX32 R17, R14, R191, 0x1, P1 ;  /* 0x000000bf0e117211 */ /* 0x000fc400008f0eff */
[-C--:B0-----:R-:W-:Y:S01]  /*84b0*/  LEA R12, P1, R10, R49.reuse, 0x1 ;  /* 0x000000310a0c7211 */ /* 0x081fe200078208ff */
[----:B------:R1:W-:Y:S01]  /*84c0*/  @P4 STG.E.U16 desc[UR10][R4.64], R11 ;  /* 0x0000000b04004986 */ /* 0x0003e2000c10150a */
[----:B------:R-:W-:Y:S02]  /*84d0*/  LEA R8, P6, R18, R49, 0x1 ;  /* 0x0000003112087211 */ /* 0x000fe400078c08ff */
[----:B------:R-:W-:Y:S02]  /*84e0*/  LEA.HI.X.SX32 R13, R10, R191, 0x1, P1 ;  /* 0x000000bf0a0d7211 */ /* 0x000fe400008f0eff */
[----:B------:R-:W-:Y:S02]  /*84f0*/  ISETP.LT.AND P1, PT, R0, UR15, !P0 ;  /* 0x0000000f00007c0c */ /* 0x000fe4000c721270 */
[----:B------:R-:W-:Y:S02]  /*8500*/  ISETP.LT.AND P0, PT, R26, UR15, !P0 ;  /* 0x0000000f1a007c0c */ /* 0x000fe4000c701270 */
[----:B------:R-:W-:-:S02]  /*8510*/  PRMT R19, R19, 0x7632, R19 ;  /* 0x0000763213137816 */ /* 0x000fc40000000013 */
[----:B------:R-:W-:Y:S02]  /*8520*/  LEA.HI.X.SX32 R9, R18, R191, 0x1, P6 ;  /* 0x000000bf12097211 */ /* 0x000fe400030f0eff */
[----:B------:R-:W-:Y:S01]  /*8530*/  PRMT R7, R7, 0x7632, R7 ;  /* 0x0000763207077816 */ /* 0x000fe20000000007 */
[----:B------:R1:W-:Y:S01]  /*8540*/  @P3 STG.E.U16 desc[UR10][R16.64], R19 ;  /* 0x0000001310003986 */ /* 0x0003e2000c10150a */
[----:B------:R-:W-:Y:S02]  /*8550*/  PRMT R6, R15, 0x7632, R6 ;  /* 0x000076320f067816 */ /* 0x000fe40000000006 */
[C---:B------:R-:W-:Y:S01]  /*8560*/  LEA R20, P6, R21.reuse, R49, 0x1 ;  /* 0x0000003115147211 */ /* 0x040fe200078c08ff */
[----:B------:R1:W-:Y:S03]  /*8570*/  @P2 STG.E.U16 desc[UR10][R8.64], R7 ;  /* 0x0000000708002986 */ /* 0x0003e6000c10150a */
[----:B------:R-:W-:Y:S01]  /*8580*/  LEA.HI.X.SX32 R21, R21, R191, 0x1, P6 ;  /* 0x000000bf15157211 */ /* 0x000fe200030f0eff */
[----:B------:R1:W-:Y:S01]  /*8590*/  @P0 STG.E.U16 desc[UR10][R12.64], R6 ;  /* 0x000000060c000986 */ /* 0x0003e2000c10150a */
[----:B------:R-:W-:Y:S07]  /*85a0*/  @!P1 EXIT ;  /* 0x000000000000994d */ /* 0x000fee0003800000 */
[----:B------:R-:W-:-:S05]  /*85b0*/  PRMT R10, R11, 0x7632, R10 ;  /* 0x000076320b0a7816 */ /* 0x000fca000000000a */
[----:B------:R-:W-:Y:S01]  /*85c0*/  STG.E.U16 desc[UR10][R20.64], R10 ;  /* 0x0000000a14007986 */ /* 0x000fe2000c10150a */
[----:B------:R-:W-:Y:S05]  /*85d0*/  EXIT ;  /* 0x000000000000794d */ /* 0x000fea0003800000 */
.L_x_3:
[----:B------:R-:W-:-:S00]  /*85e0*/  BRA `(.L_x_3) ;  /* 0xfffffffc00fc7947 */ /* 0x000fc0000383ffff */
[----:B------:R-:W-:-:S00]  /*85f0*/  NOP ;  /* 0x0000000000007918 */ /* 0x000fc00000000000 */
        /* <DEDUP_REMOVED lines=8> */
.L_x_4:


//--------------------- .nv.shared.matmul_kernel  --------------------------
	.section	.nv.shared.matmul_kernel,"aw",@nobits
	.sectionflags	@""
	.align	16
	.zero		1024


//--------------------- .nv.shared.reserved.0     --------------------------
	.section	.nv.shared.reserved.0,"aw",@nobits
	.weak		__nv_reservedSMEM_offset_0_alias
	.size		__nv_reservedSMEM_offset_0_alias, 0, 64
	.other		__nv_reservedSMEM_offset_0_alias,@"STO_CUDA_RESERVED_SHARED STV_DEFAULT"
__nv_reservedSMEM_offset_0_alias:
	.zero		0
	.zero		64


//--------------------- .nv.constant0.matmul_kernel --------------------------
	.section	.nv.constant0.matmul_kernel,"a",@progbits
	.sectionflags	@""
	.align	4
.nv.constant0.matmul_kernel:
	.zero		976


//--------------------- SYMBOLS --------------------------

	.type		.nv.reservedSmem.offset0,@object
	.size		.nv.reservedSmem.offset0,0x4
	.type		.nv.reservedSmem.cap,@object
	.size		.nv.reservedSmem.cap,0x4
